// auto-generated by cutlass_sweep.gemm — config: {"arch": "sm_100", "cluster_m": 1, "cluster_n": 1, "dtype": "bf16", "dtype_b": "bf16", "layout": "nt", "stages": 0, "tile_k": 16, "tile_m": 64, "tile_n": 16}
#include "cutlass/cutlass.h"
#include "cutlass/gemm/collective/collective_builder.hpp"
#include "cutlass/gemm/device/gemm_universal_adapter.h"
#include "cutlass/gemm/kernel/gemm_universal.hpp"
#include "cutlass/epilogue/collective/collective_builder.hpp"

using ElemA = cutlass::bfloat16_t;
using ElemB = cutlass::bfloat16_t;
using ElemCD = cutlass::bfloat16_t;
using Acc  = float;
using TileShape    = cute::Shape<cute::_64, cute::_16, cute::_16>;
using ClusterShape = cute::Shape<cute::_1, cute::_1, cute::_1>;

using CollectiveEpilogue = typename cutlass::epilogue::collective::CollectiveBuilder<
    cutlass::arch::Sm100, cutlass::arch::OpClassTensorOp,
    TileShape, ClusterShape,
    cutlass::epilogue::collective::EpilogueTileAuto,
    Acc, Acc,
    ElemCD, cutlass::layout::RowMajor, 128 / cutlass::sizeof_bits<ElemCD>::value,
    ElemCD, cutlass::layout::RowMajor, 128 / cutlass::sizeof_bits<ElemCD>::value,
    cutlass::epilogue::collective::EpilogueScheduleAuto
  >::CollectiveOp;

using CollectiveMainloop = typename cutlass::gemm::collective::CollectiveBuilder<
    cutlass::arch::Sm100, cutlass::arch::OpClassTensorOp,
    ElemA, cutlass::layout::RowMajor, 128 / cutlass::sizeof_bits<ElemA>::value,
    ElemB, cutlass::layout::ColumnMajor, 128 / cutlass::sizeof_bits<ElemB>::value,
    Acc,
    TileShape, ClusterShape,
    cutlass::gemm::collective::StageCountAutoCarveout<static_cast<int>(sizeof(typename CollectiveEpilogue::SharedStorage))>,
    cutlass::gemm::collective::KernelScheduleAuto
  >::CollectiveOp;

using GemmKernel = cutlass::gemm::kernel::GemmUniversal<
    cute::Shape<int,int,int,int>,
    CollectiveMainloop,
    CollectiveEpilogue
>;
using Gemm = cutlass::gemm::device::GemmUniversalAdapter<GemmKernel>;

// Force the device kernel symbol into the cubin without needing a host main.
auto* _anchor = &cutlass::device_kernel<GemmKernel>;


// ===== COMPILED SASS (sm_100a) =====

	.target	sm_100a

	.elftype	@"ET_EXEC"


//--------------------- .note.nv.tkinfo           --------------------------
	.section	.note.nv.tkinfo,"",@"SHT_NOTE"
	.sectionflags	@"SHF_NOTE_NV_TKINFO"
	.tkinfo
        /*0018*/ 	.word	0x00000002
        /*0030*/ 	.string	""
        /*0030*/ 	.string	"ptxas"
        /*0030*/ 	.string	"Cuda compilation tools, release 13.0, V13.0.88"
        /*0030*/ 	.string	"Build cuda_13.0.r13.0/compiler.36424714_0"
        /*0030*/ 	.string	"-arch sm_100a -m 64 "



//--------------------- .note.nv.cuinfo           --------------------------
	.section	.note.nv.cuinfo,"",@"SHT_NOTE"
	.sectionflags	@"SHF_NOTE_NV_CUINFO"
        /*0018*/ 	.short	0x0002
        /*001a*/ 	.short	0x0064
        /*001c*/ 	.short	0x0082
	.zero		2


//--------------------- .nv.info                  --------------------------
	.section	.nv.info,"",@"SHT_CUDA_INFO"
	.align	4


	//----- nvinfo : EIATTR_REGCOUNT
	.align		4
        /*0000*/ 	.byte	0x04, 0x2f
        /*0002*/ 	.short	(.L_19 - .L_18)
	.align		4
.L_18:
        /*0004*/ 	.word	index@(_ZN7cutlass13device_kernelINS_4gemm6kernel13GemmUniversalIN4cute5tupleIJiiiiEEENS1_10collective13CollectiveMmaINS1_35MainloopSm100TmaUmmaWarpSpecializedILi88ELi2ELi4ENS5_IJNS4_1CILi1EEESB_SB_EEEEENS5_IJNSA_ILi64EEENSA_ILi16EEESF_EEENS_10bfloat16_tENS5_IJlSB_lEEESH_SI_NS4_8TiledMMAINS4_8MMA_AtomIJNS4_20SM100_MMA_F16BF16_SSISH_SH_fLi64ELi16ELNS4_4UMMA5MajorE0ELSN_0ELNSM_7ScaleInE0ELSO_0EEEEEENS4_6LayoutISC_NS5_IJNSA_ILi0EEESS_SS_EEEEENS5_IJNS4_10UnderscoreESV_SV_EEEEENS4_13SM90_TMA_LOADENS4_14ComposedLayoutINS4_7SwizzleILi1ELi4ELi3EEENS4_18smem_ptr_flag_bitsILi16EEENSR_INS5_IJNSA_ILi8EEESF_EEENS5_IJSF_SB_EEEEEEEvNS4_8identityESY_S18_vS19_EENS_8epilogue10collective18CollectiveEpilogueINS1B_23Sm100TmaWarpSpecializedILi2ELi1ELi8ELb1ELb0EEEJSG_NS5_IJNSR_ISE_SB_EENSR_ISF_SB_EEEEESH_SI_SH_SI_NS1B_6fusion15FusionCallbacksIS1F_NS1J_17LinearCombinationISH_fSH_fLNS_15FloatRoundStyleE2EEESG_S1I_JEEENS4_5SM1004TMEM4LOAD26SM100_TMEM_LOAD_16dp256b2xESY_S18_NS4_17SM75_U32x4_LDSM_NENS4_14SM90_TMA_STOREES18_NS4_17SM90_U32x4_STSM_NENS4_39AutoVectorizingCopyWithAssumedAlignmentILi128EEEEEEvvEEEEvNT_6ParamsE)
        /*0008*/ 	.word	0x00000046


	//----- nvinfo : EIATTR_FRAME_SIZE
	.align		4
.L_19:
        /*000c*/ 	.byte	0x04, 0x11
        /*000e*/ 	.short	(.L_21 - .L_20)
	.align		4
.L_20:
        /*0010*/ 	.word	index@($__internal_2_$__cuda_sm10x_tcgen05_guardrail_trap_unallocated_columns_being_dealloced)
        /*0014*/ 	.word	0x00000000


	//----- nvinfo : EIATTR_FRAME_SIZE
	.align		4
.L_21:
        /*0018*/ 	.byte	0x04, 0x11
        /*001a*/ 	.short	(.L_23 - .L_22)
	.align		4
.L_22:
        /*001c*/ 	.word	index@($__internal_1_$__cuda_sm10x_tcgen05_guardrail_trap_phase_invalid_during_alloc)
        /*0020*/ 	.word	0x00000000


	//----- nvinfo : EIATTR_FRAME_SIZE
	.align		4
.L_23:
        /*0024*/ 	.byte	0x04, 0x11
        /*0026*/ 	.short	(.L_25 - .L_24)
	.align		4
.L_24:
        /*0028*/ 	.word	index@($__internal_0_$__cuda_sm10x_tcgen05_guardrail_trap_col_being_dealloced_not_returned_by_alloc)
        /*002c*/ 	.word	0x00000000


	//----- nvinfo : EIATTR_FRAME_SIZE
	.align		4
.L_25:
        /*0030*/ 	.byte	0x04, 0x11
        /*0032*/ 	.short	(.L_27 - .L_26)
	.align		4
.L_26:
        /*0034*/ 	.word	index@(_ZN7cutlass13device_kernelINS_4gemm6kernel13GemmUniversalIN4cute5tupleIJiiiiEEENS1_10collective13CollectiveMmaINS1_35MainloopSm100TmaUmmaWarpSpecializedILi88ELi2ELi4ENS5_IJNS4_1CILi1EEESB_SB_EEEEENS5_IJNSA_ILi64EEENSA_ILi16EEESF_EEENS_10bfloat16_tENS5_IJlSB_lEEESH_SI_NS4_8TiledMMAINS4_8MMA_AtomIJNS4_20SM100_MMA_F16BF16_SSISH_SH_fLi64ELi16ELNS4_4UMMA5MajorE0ELSN_0ELNSM_7ScaleInE0ELSO_0EEEEEENS4_6LayoutISC_NS5_IJNSA_ILi0EEESS_SS_EEEEENS5_IJNS4_10UnderscoreESV_SV_EEEEENS4_13SM90_TMA_LOADENS4_14ComposedLayoutINS4_7SwizzleILi1ELi4ELi3EEENS4_18smem_ptr_flag_bitsILi16EEENSR_INS5_IJNSA_ILi8EEESF_EEENS5_IJSF_SB_EEEEEEEvNS4_8identityESY_S18_vS19_EENS_8epilogue10collective18CollectiveEpilogueINS1B_23Sm100TmaWarpSpecializedILi2ELi1ELi8ELb1ELb0EEEJSG_NS5_IJNSR_ISE_SB_EENSR_ISF_SB_EEEEESH_SI_SH_SI_NS1B_6fusion15FusionCallbacksIS1F_NS1J_17LinearCombinationISH_fSH_fLNS_15FloatRoundStyleE2EEESG_S1I_JEEENS4_5SM1004TMEM4LOAD26SM100_TMEM_LOAD_16dp256b2xESY_S18_NS4_17SM75_U32x4_LDSM_NENS4_14SM90_TMA_STOREES18_NS4_17SM90_U32x4_STSM_NENS4_39AutoVectorizingCopyWithAssumedAlignmentILi128EEEEEEvvEEEEvNT_6ParamsE)
        /*0038*/ 	.word	0x00000000


	//----- nvinfo : EIATTR_MIN_STACK_SIZE
	.align		4
.L_27:
        /*003c*/ 	.byte	0x04, 0x12
        /*003e*/ 	.short	(.L_29 - .L_28)
	.align		4
.L_28:
        /*0040*/ 	.word	index@(_ZN7cutlass13device_kernelINS_4gemm6kernel13GemmUniversalIN4cute5tupleIJiiiiEEENS1_10collective13CollectiveMmaINS1_35MainloopSm100TmaUmmaWarpSpecializedILi88ELi2ELi4ENS5_IJNS4_1CILi1EEESB_SB_EEEEENS5_IJNSA_ILi64EEENSA_ILi16EEESF_EEENS_10bfloat16_tENS5_IJlSB_lEEESH_SI_NS4_8TiledMMAINS4_8MMA_AtomIJNS4_20SM100_MMA_F16BF16_SSISH_SH_fLi64ELi16ELNS4_4UMMA5MajorE0ELSN_0ELNSM_7ScaleInE0ELSO_0EEEEEENS4_6LayoutISC_NS5_IJNSA_ILi0EEESS_SS_EEEEENS5_IJNS4_10UnderscoreESV_SV_EEEEENS4_13SM90_TMA_LOADENS4_14ComposedLayoutINS4_7SwizzleILi1ELi4ELi3EEENS4_18smem_ptr_flag_bitsILi16EEENSR_INS5_IJNSA_ILi8EEESF_EEENS5_IJSF_SB_EEEEEEEvNS4_8identityESY_S18_vS19_EENS_8epilogue10collective18CollectiveEpilogueINS1B_23Sm100TmaWarpSpecializedILi2ELi1ELi8ELb1ELb0EEEJSG_NS5_IJNSR_ISE_SB_EENSR_ISF_SB_EEEEESH_SI_SH_SI_NS1B_6fusion15FusionCallbacksIS1F_NS1J_17LinearCombinationISH_fSH_fLNS_15FloatRoundStyleE2EEESG_S1I_JEEENS4_5SM1004TMEM4LOAD26SM100_TMEM_LOAD_16dp256b2xESY_S18_NS4_17SM75_U32x4_LDSM_NENS4_14SM90_TMA_STOREES18_NS4_17SM90_U32x4_STSM_NENS4_39AutoVectorizingCopyWithAssumedAlignmentILi128EEEEEEvvEEEEvNT_6ParamsE)
        /*0044*/ 	.word	0x00000000
.L_29:


//--------------------- .nv.compat                --------------------------
	.section	.nv.compat,"",@"SHT_CUDA_COMPAT_INFO"
	.align	4
        /*0000*/ 	.byte	0x02, 0x09, 0x01, 0x00, 0x02, 0x02, 0x02, 0x00, 0x02, 0x05, 0x05, 0x00, 0x03, 0x07, 0x01, 0x01
        /*0010*/ 	.byte	0x02, 0x03, 0x01, 0x00, 0x02, 0x06, 0x01, 0x00, 0x04, 0x0b, 0x08, 0x00, 0x09, 0x00, 0x00, 0x00
        /*0020*/ 	.byte	0x00, 0x00, 0x00, 0x00


//--------------------- .nv.info._ZN7cutlass13device_kernelINS_4gemm6kernel13GemmUniversalIN4cute5tupleIJiiiiEEENS1_10collective13CollectiveMmaINS1_35MainloopSm100TmaUmmaWarpSpecializedILi88ELi2ELi4ENS5_IJNS4_1CILi1EEESB_SB_EEEEENS5_IJNSA_ILi64EEENSA_ILi16EEESF_EEENS_10bfloat16_tENS5_IJlSB_lEEESH_SI_NS4_8TiledMMAINS4_8MMA_AtomIJNS4_20SM100_MMA_F16BF16_SSISH_SH_fLi64ELi16ELNS4_4UMMA5MajorE0ELSN_0ELNSM_7ScaleInE0ELSO_0EEEEEENS4_6LayoutISC_NS5_IJNSA_ILi0EEESS_SS_EEEEENS5_IJNS4_10UnderscoreESV_SV_EEEEENS4_13SM90_TMA_LOADENS4_14ComposedLayoutINS4_7SwizzleILi1ELi4ELi3EEENS4_18smem_ptr_flag_bitsILi16EEENSR_INS5_IJNSA_ILi8EEESF_EEENS5_IJSF_SB_EEEEEEEvNS4_8identityESY_S18_vS19_EENS_8epilogue10collective18CollectiveEpilogueINS1B_23Sm100TmaWarpSpecializedILi2ELi1ELi8ELb1ELb0EEEJSG_NS5_IJNSR_ISE_SB_EENSR_ISF_SB_EEEEESH_SI_SH_SI_NS1B_6fusion15FusionCallbacksIS1F_NS1J_17LinearCombinationISH_fSH_fLNS_15FloatRoundStyleE2EEESG_S1I_JEEENS4_5SM1004TMEM4LOAD26SM100_TMEM_LOAD_16dp256b2xESY_S18_NS4_17SM75_U32x4_LDSM_NENS4_14SM90_TMA_STOREES18_NS4_17SM90_U32x4_STSM_NENS4_39AutoVectorizingCopyWithAssumedAlignmentILi128EEEEEEvvEEEEvNT_6ParamsE --------------------------
	.section	.nv.info._ZN7cutlass13device_kernelINS_4gemm6kernel13GemmUniversalIN4cute5tupleIJiiiiEEENS1_10collective13CollectiveMmaINS1_35MainloopSm100TmaUmmaWarpSpecializedILi88ELi2ELi4ENS5_IJNS4_1CILi1EEESB_SB_EEEEENS5_IJNSA_ILi64EEENSA_ILi16EEESF_EEENS_10bfloat16_tENS5_IJlSB_lEEESH_SI_NS4_8TiledMMAINS4_8MMA_AtomIJNS4_20SM100_MMA_F16BF16_SSISH_SH_fLi64ELi16ELNS4_4UMMA5MajorE0ELSN_0ELNSM_7ScaleInE0ELSO_0EEEEEENS4_6LayoutISC_NS5_IJNSA_ILi0EEESS_SS_EEEEENS5_IJNS4_10UnderscoreESV_SV_EEEEENS4_13SM90_TMA_LOADENS4_14ComposedLayoutINS4_7SwizzleILi1ELi4ELi3EEENS4_18smem_ptr_flag_bitsILi16EEENSR_INS5_IJNSA_ILi8EEESF_EEENS5_IJSF_SB_EEEEEEEvNS4_8identityESY_S18_vS19_EENS_8epilogue10collective18CollectiveEpilogueINS1B_23Sm100TmaWarpSpecializedILi2ELi1ELi8ELb1ELb0EEEJSG_NS5_IJNSR_ISE_SB_EENSR_ISF_SB_EEEEESH_SI_SH_SI_NS1B_6fusion15FusionCallbacksIS1F_NS1J_17LinearCombinationISH_fSH_fLNS_15FloatRoundStyleE2EEESG_S1I_JEEENS4_5SM1004TMEM4LOAD26SM100_TMEM_LOAD_16dp256b2xESY_S18_NS4_17SM75_U32x4_LDSM_NENS4_14SM90_TMA_STOREES18_NS4_17SM90_U32x4_STSM_NENS4_39AutoVectorizingCopyWithAssumedAlignmentILi128EEEEEEvvEEEEvNT_6ParamsE,"",@"SHT_CUDA_INFO"
	.sectionflags	@""
	.align	4


	//----- nvinfo : EIATTR_CUDA_API_VERSION
	.align		4
        /*0000*/ 	.byte	0x04, 0x37
        /*0002*/ 	.short	(.L_31 - .L_30)
.L_30:
        /*0004*/ 	.word	0x00000082


	//----- nvinfo : EIATTR_KPARAM_INFO
	.align		4
.L_31:
        /*0008*/ 	.byte	0x04, 0x17
        /*000a*/ 	.short	(.L_33 - .L_32)
.L_32:
        /*000c*/ 	.word	0x00000000
        /*0010*/ 	.short	0x0000
        /*0012*/ 	.short	0x0000
        /*0014*/ 	.byte	0x00, 0xf0, 0x01, 0x20


	//----- nvinfo : EIATTR_AT_ENTRY_FRAGMENTS
	.align		4
.L_33:
        /*0018*/ 	.byte	0x04, 0x4f
        /*001a*/ 	.short	(.L_35 - .L_34)


	//   ....[0]....
.L_34:
        /*001c*/ 	.word	0x00000006


	//----- nvinfo : EIATTR_RESERVED_SMEM_USED
	.align		4
.L_35:
        /*0020*/ 	.byte	0x01, 0x41
	.zero		2


	//----- nvinfo : EIATTR_SPARSE_MMA_MASK
	.align		4
        /*0024*/ 	.byte	0x03, 0x50
        /*0026*/ 	.short	0x0000


	//----- nvinfo : EIATTR_TCGEN05_1CTA_USED
	.align		4
        /*0028*/ 	.byte	0x01, 0x51
	.zero		2


	//----- nvinfo : EIATTR_MAXREG_COUNT
	.align		4
        /*002c*/ 	.byte	0x03, 0x1b
        /*002e*/ 	.short	0x00ff


	//----- nvinfo : EIATTR_NUM_BARRIERS
	.align		4
        /*0030*/ 	.byte	0x02, 0x4c
        /*0032*/ 	.byte	0x07
	.zero		1


	//----- nvinfo : EIATTR_EXTERNS
	.align		4
        /*0034*/ 	.byte	0x04, 0x0f
        /*0036*/ 	.short	(.L_37 - .L_36)


	//   ....[0]....
	.align		4
.L_36:
        /*0038*/ 	.word	index@(__assertfail)


	//----- nvinfo : EIATTR_MERCURY_ISA_VERSION
	.align		4
.L_37:
        /*003c*/ 	.byte	0x03, 0x5f
        /*003e*/ 	.short	0x0101


	//----- nvinfo : EIATTR_INT_WARP_WIDE_INSTR_OFFSETS
	.align		4
        /*0040*/ 	.byte	0x04, 0x31
        /*0042*/ 	.short	(.L_39 - .L_38)


	//   ....[0]....
.L_38:
        /*0044*/ 	.word	0x00002870


	//   ....[1]....
        /*0048*/ 	.word	0x00004480


	//   ....[2]....
        /*004c*/ 	.word	0x000044b0


	//   ....[3]....
        /*0050*/ 	.word	0x00004500


	//   ....[4]....
        /*0054*/ 	.word	0x00004ee0


	//   ....[5]....
        /*0058*/ 	.word	0x00005020


	//----- nvinfo : EIATTR_COOP_GROUP_MASK_REGIDS
	.align		4
.L_39:
        /*005c*/ 	.byte	0x04, 0x29
        /*005e*/ 	.short	(.L_41 - .L_40)


	//   ....[0]....
.L_40:
        /*0060*/ 	.word	0xffffffff


	//   ....[1]....
        /*0064*/ 	.word	0xffffffff


	//   ....[2]....
        /*0068*/ 	.word	0xffffffff


	//   ....[3]....
        /*006c*/ 	.word	0xffffffff


	//   ....[4]....
        /*0070*/ 	.word	0xffffffff


	//   ....[5]....
        /*0074*/ 	.word	0xffffffff


	//   ....[6]....
        /*0078*/ 	.word	0xffffffff


	//   ....[7]....
        /*007c*/ 	.word	0xffffffff


	//   ....[8]....
        /*0080*/ 	.word	0xffffffff


	//   ....[9]....
        /*0084*/ 	.word	0xffffffff


	//   ....[10]....
        /*0088*/ 	.word	0xffffffff


	//   ....[11]....
        /*008c*/ 	.word	0xffffffff


	//   ....[12]....
        /*0090*/ 	.word	0xffffffff


	//----- nvinfo : EIATTR_COOP_GROUP_INSTR_OFFSETS
	.align		4
.L_41:
        /*0094*/ 	.byte	0x04, 0x28
        /*0096*/ 	.short	(.L_43 - .L_42)


	//   ....[0]....
.L_42:
        /*0098*/ 	.word	0x00000090


	//   ....[1]....
        /*009c*/ 	.word	0x000004d0


	//   ....[2]....
        /*00a0*/ 	.word	0x000010f0


	//   ....[3]....
        /*00a4*/ 	.word	0x00001250


	//   ....[4]....
        /*00a8*/ 	.word	0x00001350


	//   ....[5]....
        /*00ac*/ 	.word	0x000014c0


	//   ....[6]....
        /*00b0*/ 	.word	0x00001660


	//   ....[7]....
        /*00b4*/ 	.word	0x00002750


	//   ....[8]....
        /*00b8*/ 	.word	0x000037f0


	//   ....[9]....
        /*00bc*/ 	.word	0x00003a00


	//   ....[10]....
        /*00c0*/ 	.word	0x00003a30


	//   ....[11]....
        /*00c4*/ 	.word	0x00004370


	//   ....[12]....
        /*00c8*/ 	.word	0x000045a0


	//----- nvinfo : EIATTR_VRC_CTA_INIT_COUNT
	.align		4
.L_43:
        /*00cc*/ 	.byte	0x02, 0x4a
        /*00ce*/ 	.byte	0x80
	.zero		1


	//----- nvinfo : EIATTR_SYSCALL_OFFSETS
	.align		4
        /*00d0*/ 	.byte	0x04, 0x46
        /*00d2*/ 	.short	(.L_45 - .L_44)


	//   ....[0]....
.L_44:
        /*00d4*/ 	.word	0x00005b00


	//   ....[1]....
        /*00d8*/ 	.word	0x00005bf0


	//   ....[2]....
        /*00dc*/ 	.word	0x000062b0


	//----- nvinfo : EIATTR_MBARRIER_INSTR_OFFSETS
	.align		4
.L_45:
        /*00e0*/ 	.byte	0x04, 0x39
        /*00e2*/ 	.short	(.L_47 - .L_46)


	//   ....[0]....
.L_46:
        /*00e4*/ 	.word	0x000005d0
        /*00e8*/ 	.word	0x000000ff
        /*00ec*/ 	.word	0x00000000
        /*00f0*/ 	.short	0x0100
        /*00f2*/ 	.byte	0x05
	.zero		1


	//   ....[1]....
        /*00f4*/ 	.word	0x000005e0
        /*00f8*/ 	.word	0x000000ff
        /*00fc*/ 	.word	0x000002c0
        /*0100*/ 	.short	0x0100
        /*0102*/ 	.byte	0x05
	.zero		1


	//   ....[2]....
        /*0104*/ 	.word	0x000005f0
        /*0108*/ 	.word	0x000000ff
        /*010c*/ 	.word	0x00000008
        /*0110*/ 	.short	0x0100
        /*0112*/ 	.byte	0x05
	.zero		1


	//   ....[3]....
        /*0114*/ 	.word	0x00000600
        /*0118*/ 	.word	0x000000ff
        /*011c*/ 	.word	0x000002c8
        /*0120*/ 	.short	0x0100
        /*0122*/ 	.byte	0x05
	.zero		1


	//   ....[4]....
        /*0124*/ 	.word	0x00000610
        /*0128*/ 	.word	0x000000ff
        /*012c*/ 	.word	0x00000010
        /*0130*/ 	.short	0x0100
        /*0132*/ 	.byte	0x05
	.zero		1


	//   ....[5]....
        /*0134*/ 	.word	0x00000620
        /*0138*/ 	.word	0x000000ff
        /*013c*/ 	.word	0x000002d0
        /*0140*/ 	.short	0x0100
        /*0142*/ 	.byte	0x05
	.zero		1


	//   ....[6]....
        /*0144*/ 	.word	0x00000630
        /*0148*/ 	.word	0x000000ff
        /*014c*/ 	.word	0x00000018
        /*0150*/ 	.short	0x0100
        /*0152*/ 	.byte	0x05
	.zero		1


	//   ....[7]....
        /*0154*/ 	.word	0x00000640
        /*0158*/ 	.word	0x000000ff
        /*015c*/ 	.word	0x000002d8
        /*0160*/ 	.short	0x0100
        /*0162*/ 	.byte	0x05
	.zero		1


	//   ....[8]....
        /*0164*/ 	.word	0x00000650
        /*0168*/ 	.word	0x000000ff
        /*016c*/ 	.word	0x00000020
        /*0170*/ 	.short	0x0100
        /*0172*/ 	.byte	0x05
	.zero		1


	//   ....[9]....
        /*0174*/ 	.word	0x00000660
        /*0178*/ 	.word	0x000000ff
        /*017c*/ 	.word	0x000002e0
        /*0180*/ 	.short	0x0100
        /*0182*/ 	.byte	0x05
	.zero		1


	//   ....[10]....
        /*0184*/ 	.word	0x00000670
        /*0188*/ 	.word	0x000000ff
        /*018c*/ 	.word	0x00000028
        /*0190*/ 	.short	0x0100
        /*0192*/ 	.byte	0x05
	.zero		1


	//   ....[11]....
        /*0194*/ 	.word	0x00000680
        /*0198*/ 	.word	0x000000ff
        /*019c*/ 	.word	0x000002e8
        /*01a0*/ 	.short	0x0100
        /*01a2*/ 	.byte	0x05
	.zero		1


	//   ....[12]....
        /*01a4*/ 	.word	0x00000690
        /*01a8*/ 	.word	0x000000ff
        /*01ac*/ 	.word	0x00000030
        /*01b0*/ 	.short	0x0100
        /*01b2*/ 	.byte	0x05
	.zero		1


	//   ....[13]....
        /*01b4*/ 	.word	0x000006a0
        /*01b8*/ 	.word	0x000000ff
        /*01bc*/ 	.word	0x000002f0
        /*01c0*/ 	.short	0x0100
        /*01c2*/ 	.byte	0x05
	.zero		1


	//   ....[14]....
        /*01c4*/ 	.word	0x000006b0
        /*01c8*/ 	.word	0x000000ff
        /*01cc*/ 	.word	0x00000038
        /*01d0*/ 	.short	0x0100
        /*01d2*/ 	.byte	0x05
	.zero		1


	//   ....[15]....
        /*01d4*/ 	.word	0x000006c0
        /*01d8*/ 	.word	0x000000ff
        /*01dc*/ 	.word	0x000002f8
        /*01e0*/ 	.short	0x0100
        /*01e2*/ 	.byte	0x05
	.zero		1


	//   ....[16]....
        /*01e4*/ 	.word	0x000006d0
        /*01e8*/ 	.word	0x000000ff
        /*01ec*/ 	.word	0x00000040
        /*01f0*/ 	.short	0x0100
        /*01f2*/ 	.byte	0x05
	.zero		1


	//   ....[17]....
        /*01f4*/ 	.word	0x000006e0
        /*01f8*/ 	.word	0x000000ff
        /*01fc*/ 	.word	0x00000300
        /*0200*/ 	.short	0x0100
        /*0202*/ 	.byte	0x05
	.zero		1


	//   ....[18]....
        /*0204*/ 	.word	0x000006f0
        /*0208*/ 	.word	0x000000ff
        /*020c*/ 	.word	0x00000048
        /*0210*/ 	.short	0x0100
        /*0212*/ 	.byte	0x05
	.zero		1


	//   ....[19]....
        /*0214*/ 	.word	0x00000700
        /*0218*/ 	.word	0x000000ff
        /*021c*/ 	.word	0x00000308
        /*0220*/ 	.short	0x0100
        /*0222*/ 	.byte	0x05
	.zero		1


	//   ....[20]....
        /*0224*/ 	.word	0x00000710
        /*0228*/ 	.word	0x000000ff
        /*022c*/ 	.word	0x00000050
        /*0230*/ 	.short	0x0100
        /*0232*/ 	.byte	0x05
	.zero		1


	//   ....[21]....
        /*0234*/ 	.word	0x00000720
        /*0238*/ 	.word	0x000000ff
        /*023c*/ 	.word	0x00000310
        /*0240*/ 	.short	0x0100
        /*0242*/ 	.byte	0x05
	.zero		1


	//   ....[22]....
        /*0244*/ 	.word	0x00000730
        /*0248*/ 	.word	0x000000ff
        /*024c*/ 	.word	0x00000058
        /*0250*/ 	.short	0x0100
        /*0252*/ 	.byte	0x05
	.zero		1


	//   ....[23]....
        /*0254*/ 	.word	0x00000740
        /*0258*/ 	.word	0x000000ff
        /*025c*/ 	.word	0x00000318
        /*0260*/ 	.short	0x0100
        /*0262*/ 	.byte	0x05
	.zero		1


	//   ....[24]....
        /*0264*/ 	.word	0x00000750
        /*0268*/ 	.word	0x000000ff
        /*026c*/ 	.word	0x00000060
        /*0270*/ 	.short	0x0100
        /*0272*/ 	.byte	0x05
	.zero		1


	//   ....[25]....
        /*0274*/ 	.word	0x00000760
        /*0278*/ 	.word	0x000000ff
        /*027c*/ 	.word	0x00000320
        /*0280*/ 	.short	0x0100
        /*0282*/ 	.byte	0x05
	.zero		1


	//   ....[26]....
        /*0284*/ 	.word	0x00000770
        /*0288*/ 	.word	0x000000ff
        /*028c*/ 	.word	0x00000068
        /*0290*/ 	.short	0x0100
        /*0292*/ 	.byte	0x05
	.zero		1


	//   ....[27]....
        /*0294*/ 	.word	0x00000780
        /*0298*/ 	.word	0x000000ff
        /*029c*/ 	.word	0x00000328
        /*02a0*/ 	.short	0x0100
        /*02a2*/ 	.byte	0x05
	.zero		1


	//   ....[28]....
        /*02a4*/ 	.word	0x00000790
        /*02a8*/ 	.word	0x000000ff
        /*02ac*/ 	.word	0x00000070
        /*02b0*/ 	.short	0x0100
        /*02b2*/ 	.byte	0x05
	.zero		1


	//   ....[29]....
        /*02b4*/ 	.word	0x000007a0
        /*02b8*/ 	.word	0x000000ff
        /*02bc*/ 	.word	0x00000330
        /*02c0*/ 	.short	0x0100
        /*02c2*/ 	.byte	0x05
	.zero		1


	//   ....[30]....
        /*02c4*/ 	.word	0x000007b0
        /*02c8*/ 	.word	0x000000ff
        /*02cc*/ 	.word	0x00000078
        /*02d0*/ 	.short	0x0100
        /*02d2*/ 	.byte	0x05
	.zero		1


	//   ....[31]....
        /*02d4*/ 	.word	0x000007c0
        /*02d8*/ 	.word	0x000000ff
        /*02dc*/ 	.word	0x00000338
        /*02e0*/ 	.short	0x0100
        /*02e2*/ 	.byte	0x05
	.zero		1


	//   ....[32]....
        /*02e4*/ 	.word	0x000007d0
        /*02e8*/ 	.word	0x000000ff
        /*02ec*/ 	.word	0x00000080
        /*02f0*/ 	.short	0x0100
        /*02f2*/ 	.byte	0x05
	.zero		1


	//   ....[33]....
        /*02f4*/ 	.word	0x000007e0
        /*02f8*/ 	.word	0x000000ff
        /*02fc*/ 	.word	0x00000340
        /*0300*/ 	.short	0x0100
        /*0302*/ 	.byte	0x05
	.zero		1


	//   ....[34]....
        /*0304*/ 	.word	0x000007f0
        /*0308*/ 	.word	0x000000ff
        /*030c*/ 	.word	0x00000088
        /*0310*/ 	.short	0x0100
        /*0312*/ 	.byte	0x05
	.zero		1


	//   ....[35]....
        /*0314*/ 	.word	0x00000800
        /*0318*/ 	.word	0x000000ff
        /*031c*/ 	.word	0x00000348
        /*0320*/ 	.short	0x0100
        /*0322*/ 	.byte	0x05
	.zero		1


	//   ....[36]....
        /*0324*/ 	.word	0x00000810
        /*0328*/ 	.word	0x000000ff
        /*032c*/ 	.word	0x00000090
        /*0330*/ 	.short	0x0100
        /*0332*/ 	.byte	0x05
	.zero		1


	//   ....[37]....
        /*0334*/ 	.word	0x00000820
        /*0338*/ 	.word	0x000000ff
        /*033c*/ 	.word	0x00000350
        /*0340*/ 	.short	0x0100
        /*0342*/ 	.byte	0x05
	.zero		1


	//   ....[38]....
        /*0344*/ 	.word	0x00000830
        /*0348*/ 	.word	0x000000ff
        /*034c*/ 	.word	0x00000098
        /*0350*/ 	.short	0x0100
        /*0352*/ 	.byte	0x05
	.zero		1


	//   ....[39]....
        /*0354*/ 	.word	0x00000840
        /*0358*/ 	.word	0x000000ff
        /*035c*/ 	.word	0x00000358
        /*0360*/ 	.short	0x0100
        /*0362*/ 	.byte	0x05
	.zero		1


	//   ....[40]....
        /*0364*/ 	.word	0x00000850
        /*0368*/ 	.word	0x000000ff
        /*036c*/ 	.word	0x000000a0
        /*0370*/ 	.short	0x0100
        /*0372*/ 	.byte	0x05
	.zero		1


	//   ....[41]....
        /*0374*/ 	.word	0x00000860
        /*0378*/ 	.word	0x000000ff
        /*037c*/ 	.word	0x00000360
        /*0380*/ 	.short	0x0100
        /*0382*/ 	.byte	0x05
	.zero		1


	//   ....[42]....
        /*0384*/ 	.word	0x00000870
        /*0388*/ 	.word	0x000000ff
        /*038c*/ 	.word	0x000000a8
        /*0390*/ 	.short	0x0100
        /*0392*/ 	.byte	0x05
	.zero		1


	//   ....[43]....
        /*0394*/ 	.word	0x00000880
        /*0398*/ 	.word	0x000000ff
        /*039c*/ 	.word	0x00000368
        /*03a0*/ 	.short	0x0100
        /*03a2*/ 	.byte	0x05
	.zero		1


	//   ....[44]....
        /*03a4*/ 	.word	0x00000890
        /*03a8*/ 	.word	0x000000ff
        /*03ac*/ 	.word	0x000000b0
        /*03b0*/ 	.short	0x0100
        /*03b2*/ 	.byte	0x05
	.zero		1


	//   ....[45]....
        /*03b4*/ 	.word	0x000008a0
        /*03b8*/ 	.word	0x000000ff
        /*03bc*/ 	.word	0x00000370
        /*03c0*/ 	.short	0x0100
        /*03c2*/ 	.byte	0x05
	.zero		1


	//   ....[46]....
        /*03c4*/ 	.word	0x000008b0
        /*03c8*/ 	.word	0x000000ff
        /*03cc*/ 	.word	0x000000b8
        /*03d0*/ 	.short	0x0100
        /*03d2*/ 	.byte	0x05
	.zero		1


	//   ....[47]....
        /*03d4*/ 	.word	0x000008c0
        /*03d8*/ 	.word	0x000000ff
        /*03dc*/ 	.word	0x00000378
        /*03e0*/ 	.short	0x0100
        /*03e2*/ 	.byte	0x05
	.zero		1


	//   ....[48]....
        /*03e4*/ 	.word	0x000008d0
        /*03e8*/ 	.word	0x000000ff
        /*03ec*/ 	.word	0x000000c0
        /*03f0*/ 	.short	0x0100
        /*03f2*/ 	.byte	0x05
	.zero		1


	//   ....[49]....
        /*03f4*/ 	.word	0x000008e0
        /*03f8*/ 	.word	0x000000ff
        /*03fc*/ 	.word	0x00000380
        /*0400*/ 	.short	0x0100
        /*0402*/ 	.byte	0x05
	.zero		1


	//   ....[50]....
        /*0404*/ 	.word	0x000008f0
        /*0408*/ 	.word	0x000000ff
        /*040c*/ 	.word	0x000000c8
        /*0410*/ 	.short	0x0100
        /*0412*/ 	.byte	0x05
	.zero		1


	//   ....[51]....
        /*0414*/ 	.word	0x00000900
        /*0418*/ 	.word	0x000000ff
        /*041c*/ 	.word	0x00000388
        /*0420*/ 	.short	0x0100
        /*0422*/ 	.byte	0x05
	.zero		1


	//   ....[52]....
        /*0424*/ 	.word	0x00000910
        /*0428*/ 	.word	0x000000ff
        /*042c*/ 	.word	0x000000d0
        /*0430*/ 	.short	0x0100
        /*0432*/ 	.byte	0x05
	.zero		1


	//   ....[53]....
        /*0434*/ 	.word	0x00000920
        /*0438*/ 	.word	0x000000ff
        /*043c*/ 	.word	0x00000390
        /*0440*/ 	.short	0x0100
        /*0442*/ 	.byte	0x05
	.zero		1


	//   ....[54]....
        /*0444*/ 	.word	0x00000930
        /*0448*/ 	.word	0x000000ff
        /*044c*/ 	.word	0x000000d8
        /*0450*/ 	.short	0x0100
        /*0452*/ 	.byte	0x05
	.zero		1


	//   ....[55]....
        /*0454*/ 	.word	0x00000940
        /*0458*/ 	.word	0x000000ff
        /*045c*/ 	.word	0x00000398
        /*0460*/ 	.short	0x0100
        /*0462*/ 	.byte	0x05
	.zero		1


	//   ....[56]....
        /*0464*/ 	.word	0x00000950
        /*0468*/ 	.word	0x000000ff
        /*046c*/ 	.word	0x000000e0
        /*0470*/ 	.short	0x0100
        /*0472*/ 	.byte	0x05
	.zero		1


	//   ....[57]....
        /*0474*/ 	.word	0x00000960
        /*0478*/ 	.word	0x000000ff
        /*047c*/ 	.word	0x000003a0
        /*0480*/ 	.short	0x0100
        /*0482*/ 	.byte	0x05
	.zero		1


	//   ....[58]....
        /*0484*/ 	.word	0x00000970
        /*0488*/ 	.word	0x000000ff
        /*048c*/ 	.word	0x000000e8
        /*0490*/ 	.short	0x0100
        /*0492*/ 	.byte	0x05
	.zero		1


	//   ....[59]....
        /*0494*/ 	.word	0x00000980
        /*0498*/ 	.word	0x000000ff
        /*049c*/ 	.word	0x000003a8
        /*04a0*/ 	.short	0x0100
        /*04a2*/ 	.byte	0x05
	.zero		1


	//   ....[60]....
        /*04a4*/ 	.word	0x00000990
        /*04a8*/ 	.word	0x000000ff
        /*04ac*/ 	.word	0x000000f0
        /*04b0*/ 	.short	0x0100
        /*04b2*/ 	.byte	0x05
	.zero		1


	//   ....[61]....
        /*04b4*/ 	.word	0x000009a0
        /*04b8*/ 	.word	0x000000ff
        /*04bc*/ 	.word	0x000003b0
        /*04c0*/ 	.short	0x0100
        /*04c2*/ 	.byte	0x05
	.zero		1


	//   ....[62]....
        /*04c4*/ 	.word	0x000009b0
        /*04c8*/ 	.word	0x000000ff
        /*04cc*/ 	.word	0x000000f8
        /*04d0*/ 	.short	0x0100
        /*04d2*/ 	.byte	0x05
	.zero		1


	//   ....[63]....
        /*04d4*/ 	.word	0x000009c0
        /*04d8*/ 	.word	0x000000ff
        /*04dc*/ 	.word	0x000003b8
        /*04e0*/ 	.short	0x0100
        /*04e2*/ 	.byte	0x05
	.zero		1


	//   ....[64]....
        /*04e4*/ 	.word	0x000009d0
        /*04e8*/ 	.word	0x000000ff
        /*04ec*/ 	.word	0x00000100
        /*04f0*/ 	.short	0x0100
        /*04f2*/ 	.byte	0x05
	.zero		1


	//   ....[65]....
        /*04f4*/ 	.word	0x000009e0
        /*04f8*/ 	.word	0x000000ff
        /*04fc*/ 	.word	0x000003c0
        /*0500*/ 	.short	0x0100
        /*0502*/ 	.byte	0x05
	.zero		1


	//   ....[66]....
        /*0504*/ 	.word	0x000009f0
        /*0508*/ 	.word	0x000000ff
        /*050c*/ 	.word	0x00000108
        /*0510*/ 	.short	0x0100
        /*0512*/ 	.byte	0x05
	.zero		1


	//   ....[67]....
        /*0514*/ 	.word	0x00000a00
        /*0518*/ 	.word	0x000000ff
        /*051c*/ 	.word	0x000003c8
        /*0520*/ 	.short	0x0100
        /*0522*/ 	.byte	0x05
	.zero		1


	//   ....[68]....
        /*0524*/ 	.word	0x00000a10
        /*0528*/ 	.word	0x000000ff
        /*052c*/ 	.word	0x00000110
        /*0530*/ 	.short	0x0100
        /*0532*/ 	.byte	0x05
	.zero		1


	//   ....[69]....
        /*0534*/ 	.word	0x00000a20
        /*0538*/ 	.word	0x000000ff
        /*053c*/ 	.word	0x000003d0
        /*0540*/ 	.short	0x0100
        /*0542*/ 	.byte	0x05
	.zero		1


	//   ....[70]....
        /*0544*/ 	.word	0x00000a30
        /*0548*/ 	.word	0x000000ff
        /*054c*/ 	.word	0x00000118
        /*0550*/ 	.short	0x0100
        /*0552*/ 	.byte	0x05
	.zero		1


	//   ....[71]....
        /*0554*/ 	.word	0x00000a40
        /*0558*/ 	.word	0x000000ff
        /*055c*/ 	.word	0x000003d8
        /*0560*/ 	.short	0x0100
        /*0562*/ 	.byte	0x05
	.zero		1


	//   ....[72]....
        /*0564*/ 	.word	0x00000a50
        /*0568*/ 	.word	0x000000ff
        /*056c*/ 	.word	0x00000120
        /*0570*/ 	.short	0x0100
        /*0572*/ 	.byte	0x05
	.zero		1


	//   ....[73]....
        /*0574*/ 	.word	0x00000a60
        /*0578*/ 	.word	0x000000ff
        /*057c*/ 	.word	0x000003e0
        /*0580*/ 	.short	0x0100
        /*0582*/ 	.byte	0x05
	.zero		1


	//   ....[74]....
        /*0584*/ 	.word	0x00000a70
        /*0588*/ 	.word	0x000000ff
        /*058c*/ 	.word	0x00000128
        /*0590*/ 	.short	0x0100
        /*0592*/ 	.byte	0x05
	.zero		1


	//   ....[75]....
        /*0594*/ 	.word	0x00000a80
        /*0598*/ 	.word	0x000000ff
        /*059c*/ 	.word	0x000003e8
        /*05a0*/ 	.short	0x0100
        /*05a2*/ 	.byte	0x05
	.zero		1


	//   ....[76]....
        /*05a4*/ 	.word	0x00000a90
        /*05a8*/ 	.word	0x000000ff
        /*05ac*/ 	.word	0x00000130
        /*05b0*/ 	.short	0x0100
        /*05b2*/ 	.byte	0x05
	.zero		1


	//   ....[77]....
        /*05b4*/ 	.word	0x00000aa0
        /*05b8*/ 	.word	0x000000ff
        /*05bc*/ 	.word	0x000003f0
        /*05c0*/ 	.short	0x0100
        /*05c2*/ 	.byte	0x05
	.zero		1


	//   ....[78]....
        /*05c4*/ 	.word	0x00000ab0
        /*05c8*/ 	.word	0x000000ff
        /*05cc*/ 	.word	0x00000138
        /*05d0*/ 	.short	0x0100
        /*05d2*/ 	.byte	0x05
	.zero		1


	//   ....[79]....
        /*05d4*/ 	.word	0x00000ac0
        /*05d8*/ 	.word	0x000000ff
        /*05dc*/ 	.word	0x000003f8
        /*05e0*/ 	.short	0x0100
        /*05e2*/ 	.byte	0x05
	.zero		1


	//   ....[80]....
        /*05e4*/ 	.word	0x00000ad0
        /*05e8*/ 	.word	0x000000ff
        /*05ec*/ 	.word	0x00000140
        /*05f0*/ 	.short	0x0100
        /*05f2*/ 	.byte	0x05
	.zero		1


	//   ....[81]....
        /*05f4*/ 	.word	0x00000ae0
        /*05f8*/ 	.word	0x000000ff
        /*05fc*/ 	.word	0x00000400
        /*0600*/ 	.short	0x0100
        /*0602*/ 	.byte	0x05
	.zero		1


	//   ....[82]....
        /*0604*/ 	.word	0x00000af0
        /*0608*/ 	.word	0x000000ff
        /*060c*/ 	.word	0x00000148
        /*0610*/ 	.short	0x0100
        /*0612*/ 	.byte	0x05
	.zero		1


	//   ....[83]....
        /*0614*/ 	.word	0x00000b00
        /*0618*/ 	.word	0x000000ff
        /*061c*/ 	.word	0x00000408
        /*0620*/ 	.short	0x0100
        /*0622*/ 	.byte	0x05
	.zero		1


	//   ....[84]....
        /*0624*/ 	.word	0x00000b10
        /*0628*/ 	.word	0x000000ff
        /*062c*/ 	.word	0x00000150
        /*0630*/ 	.short	0x0100
        /*0632*/ 	.byte	0x05
	.zero		1


	//   ....[85]....
        /*0634*/ 	.word	0x00000b20
        /*0638*/ 	.word	0x000000ff
        /*063c*/ 	.word	0x00000410
        /*0640*/ 	.short	0x0100
        /*0642*/ 	.byte	0x05
	.zero		1


	//   ....[86]....
        /*0644*/ 	.word	0x00000b30
        /*0648*/ 	.word	0x000000ff
        /*064c*/ 	.word	0x00000158
        /*0650*/ 	.short	0x0100
        /*0652*/ 	.byte	0x05
	.zero		1


	//   ....[87]....
        /*0654*/ 	.word	0x00000b40
        /*0658*/ 	.word	0x000000ff
        /*065c*/ 	.word	0x00000418
        /*0660*/ 	.short	0x0100
        /*0662*/ 	.byte	0x05
	.zero		1


	//   ....[88]....
        /*0664*/ 	.word	0x00000b50
        /*0668*/ 	.word	0x000000ff
        /*066c*/ 	.word	0x00000160
        /*0670*/ 	.short	0x0100
        /*0672*/ 	.byte	0x05
	.zero		1


	//   ....[89]....
        /*0674*/ 	.word	0x00000b60
        /*0678*/ 	.word	0x000000ff
        /*067c*/ 	.word	0x00000420
        /*0680*/ 	.short	0x0100
        /*0682*/ 	.byte	0x05
	.zero		1


	//   ....[90]....
        /*0684*/ 	.word	0x00000b70
        /*0688*/ 	.word	0x000000ff
        /*068c*/ 	.word	0x00000168
        /*0690*/ 	.short	0x0100
        /*0692*/ 	.byte	0x05
	.zero		1


	//   ....[91]....
        /*0694*/ 	.word	0x00000b80
        /*0698*/ 	.word	0x000000ff
        /*069c*/ 	.word	0x00000428
        /*06a0*/ 	.short	0x0100
        /*06a2*/ 	.byte	0x05
	.zero		1


	//   ....[92]....
        /*06a4*/ 	.word	0x00000b90
        /*06a8*/ 	.word	0x000000ff
        /*06ac*/ 	.word	0x00000170
        /*06b0*/ 	.short	0x0100
        /*06b2*/ 	.byte	0x05
	.zero		1


	//   ....[93]....
        /*06b4*/ 	.word	0x00000ba0
        /*06b8*/ 	.word	0x000000ff
        /*06bc*/ 	.word	0x00000430
        /*06c0*/ 	.short	0x0100
        /*06c2*/ 	.byte	0x05
	.zero		1


	//   ....[94]....
        /*06c4*/ 	.word	0x00000bb0
        /*06c8*/ 	.word	0x000000ff
        /*06cc*/ 	.word	0x00000178
        /*06d0*/ 	.short	0x0100
        /*06d2*/ 	.byte	0x05
	.zero		1


	//   ....[95]....
        /*06d4*/ 	.word	0x00000bc0
        /*06d8*/ 	.word	0x000000ff
        /*06dc*/ 	.word	0x00000438
        /*06e0*/ 	.short	0x0100
        /*06e2*/ 	.byte	0x05
	.zero		1


	//   ....[96]....
        /*06e4*/ 	.word	0x00000bd0
        /*06e8*/ 	.word	0x000000ff
        /*06ec*/ 	.word	0x00000180
        /*06f0*/ 	.short	0x0100
        /*06f2*/ 	.byte	0x05
	.zero		1


	//   ....[97]....
        /*06f4*/ 	.word	0x00000be0
        /*06f8*/ 	.word	0x000000ff
        /*06fc*/ 	.word	0x00000440
        /*0700*/ 	.short	0x0100
        /*0702*/ 	.byte	0x05
	.zero		1


	//   ....[98]....
        /*0704*/ 	.word	0x00000bf0
        /*0708*/ 	.word	0x000000ff
        /*070c*/ 	.word	0x00000188
        /*0710*/ 	.short	0x0100
        /*0712*/ 	.byte	0x05
	.zero		1


	//   ....[99]....
        /*0714*/ 	.word	0x00000c00
        /*0718*/ 	.word	0x000000ff
        /*071c*/ 	.word	0x00000448
        /*0720*/ 	.short	0x0100
        /*0722*/ 	.byte	0x05
	.zero		1


	//   ....[100]....
        /*0724*/ 	.word	0x00000c10
        /*0728*/ 	.word	0x000000ff
        /*072c*/ 	.word	0x00000190
        /*0730*/ 	.short	0x0100
        /*0732*/ 	.byte	0x05
	.zero		1


	//   ....[101]....
        /*0734*/ 	.word	0x00000c20
        /*0738*/ 	.word	0x000000ff
        /*073c*/ 	.word	0x00000450
        /*0740*/ 	.short	0x0100
        /*0742*/ 	.byte	0x05
	.zero		1


	//   ....[102]....
        /*0744*/ 	.word	0x00000c30
        /*0748*/ 	.word	0x000000ff
        /*074c*/ 	.word	0x00000198
        /*0750*/ 	.short	0x0100
        /*0752*/ 	.byte	0x05
	.zero		1


	//   ....[103]....
        /*0754*/ 	.word	0x00000c40
        /*0758*/ 	.word	0x000000ff
        /*075c*/ 	.word	0x00000458
        /*0760*/ 	.short	0x0100
        /*0762*/ 	.byte	0x05
	.zero		1


	//   ....[104]....
        /*0764*/ 	.word	0x00000c50
        /*0768*/ 	.word	0x000000ff
        /*076c*/ 	.word	0x000001a0
        /*0770*/ 	.short	0x0100
        /*0772*/ 	.byte	0x05
	.zero		1


	//   ....[105]....
        /*0774*/ 	.word	0x00000c60
        /*0778*/ 	.word	0x000000ff
        /*077c*/ 	.word	0x00000460
        /*0780*/ 	.short	0x0100
        /*0782*/ 	.byte	0x05
	.zero		1


	//   ....[106]....
        /*0784*/ 	.word	0x00000c70
        /*0788*/ 	.word	0x000000ff
        /*078c*/ 	.word	0x000001a8
        /*0790*/ 	.short	0x0100
        /*0792*/ 	.byte	0x05
	.zero		1


	//   ....[107]....
        /*0794*/ 	.word	0x00000c80
        /*0798*/ 	.word	0x000000ff
        /*079c*/ 	.word	0x00000468
        /*07a0*/ 	.short	0x0100
        /*07a2*/ 	.byte	0x05
	.zero		1


	//   ....[108]....
        /*07a4*/ 	.word	0x00000c90
        /*07a8*/ 	.word	0x000000ff
        /*07ac*/ 	.word	0x000001b0
        /*07b0*/ 	.short	0x0100
        /*07b2*/ 	.byte	0x05
	.zero		1


	//   ....[109]....
        /*07b4*/ 	.word	0x00000ca0
        /*07b8*/ 	.word	0x000000ff
        /*07bc*/ 	.word	0x00000470
        /*07c0*/ 	.short	0x0100
        /*07c2*/ 	.byte	0x05
	.zero		1


	//   ....[110]....
        /*07c4*/ 	.word	0x00000cb0
        /*07c8*/ 	.word	0x000000ff
        /*07cc*/ 	.word	0x000001b8
        /*07d0*/ 	.short	0x0100
        /*07d2*/ 	.byte	0x05
	.zero		1


	//   ....[111]....
        /*07d4*/ 	.word	0x00000cc0
        /*07d8*/ 	.word	0x000000ff
        /*07dc*/ 	.word	0x00000478
        /*07e0*/ 	.short	0x0100
        /*07e2*/ 	.byte	0x05
	.zero		1


	//   ....[112]....
        /*07e4*/ 	.word	0x00000cd0
        /*07e8*/ 	.word	0x000000ff
        /*07ec*/ 	.word	0x000001c0
        /*07f0*/ 	.short	0x0100
        /*07f2*/ 	.byte	0x05
	.zero		1


	//   ....[113]....
        /*07f4*/ 	.word	0x00000ce0
        /*07f8*/ 	.word	0x000000ff
        /*07fc*/ 	.word	0x00000480
        /*0800*/ 	.short	0x0100
        /*0802*/ 	.byte	0x05
	.zero		1


	//   ....[114]....
        /*0804*/ 	.word	0x00000cf0
        /*0808*/ 	.word	0x000000ff
        /*080c*/ 	.word	0x000001c8
        /*0810*/ 	.short	0x0100
        /*0812*/ 	.byte	0x05
	.zero		1


	//   ....[115]....
        /*0814*/ 	.word	0x00000d00
        /*0818*/ 	.word	0x000000ff
        /*081c*/ 	.word	0x00000488
        /*0820*/ 	.short	0x0100
        /*0822*/ 	.byte	0x05
	.zero		1


	//   ....[116]....
        /*0824*/ 	.word	0x00000d10
        /*0828*/ 	.word	0x000000ff
        /*082c*/ 	.word	0x000001d0
        /*0830*/ 	.short	0x0100
        /*0832*/ 	.byte	0x05
	.zero		1


	//   ....[117]....
        /*0834*/ 	.word	0x00000d20
        /*0838*/ 	.word	0x000000ff
        /*083c*/ 	.word	0x00000490
        /*0840*/ 	.short	0x0100
        /*0842*/ 	.byte	0x05
	.zero		1


	//   ....[118]....
        /*0844*/ 	.word	0x00000d30
        /*0848*/ 	.word	0x000000ff
        /*084c*/ 	.word	0x000001d8
        /*0850*/ 	.short	0x0100
        /*0852*/ 	.byte	0x05
	.zero		1


	//   ....[119]....
        /*0854*/ 	.word	0x00000d40
        /*0858*/ 	.word	0x000000ff
        /*085c*/ 	.word	0x00000498
        /*0860*/ 	.short	0x0100
        /*0862*/ 	.byte	0x05
	.zero		1


	//   ....[120]....
        /*0864*/ 	.word	0x00000d50
        /*0868*/ 	.word	0x000000ff
        /*086c*/ 	.word	0x000001e0
        /*0870*/ 	.short	0x0100
        /*0872*/ 	.byte	0x05
	.zero		1


	//   ....[121]....
        /*0874*/ 	.word	0x00000d60
        /*0878*/ 	.word	0x000000ff
        /*087c*/ 	.word	0x000004a0
        /*0880*/ 	.short	0x0100
        /*0882*/ 	.byte	0x05
	.zero		1


	//   ....[122]....
        /*0884*/ 	.word	0x00000d70
        /*0888*/ 	.word	0x000000ff
        /*088c*/ 	.word	0x000001e8
        /*0890*/ 	.short	0x0100
        /*0892*/ 	.byte	0x05
	.zero		1


	//   ....[123]....
        /*0894*/ 	.word	0x00000d80
        /*0898*/ 	.word	0x000000ff
        /*089c*/ 	.word	0x000004a8
        /*08a0*/ 	.short	0x0100
        /*08a2*/ 	.byte	0x05
	.zero		1


	//   ....[124]....
        /*08a4*/ 	.word	0x00000d90
        /*08a8*/ 	.word	0x000000ff
        /*08ac*/ 	.word	0x000001f0
        /*08b0*/ 	.short	0x0100
        /*08b2*/ 	.byte	0x05
	.zero		1


	//   ....[125]....
        /*08b4*/ 	.word	0x00000da0
        /*08b8*/ 	.word	0x000000ff
        /*08bc*/ 	.word	0x000004b0
        /*08c0*/ 	.short	0x0100
        /*08c2*/ 	.byte	0x05
	.zero		1


	//   ....[126]....
        /*08c4*/ 	.word	0x00000db0
        /*08c8*/ 	.word	0x000000ff
        /*08cc*/ 	.word	0x000001f8
        /*08d0*/ 	.short	0x0100
        /*08d2*/ 	.byte	0x05
	.zero		1


	//   ....[127]....
        /*08d4*/ 	.word	0x00000dc0
        /*08d8*/ 	.word	0x000000ff
        /*08dc*/ 	.word	0x000004b8
        /*08e0*/ 	.short	0x0100
        /*08e2*/ 	.byte	0x05
	.zero		1


	//   ....[128]....
        /*08e4*/ 	.word	0x00000dd0
        /*08e8*/ 	.word	0x000000ff
        /*08ec*/ 	.word	0x00000200
        /*08f0*/ 	.short	0x0100
        /*08f2*/ 	.byte	0x05
	.zero		1


	//   ....[129]....
        /*08f4*/ 	.word	0x00000de0
        /*08f8*/ 	.word	0x000000ff
        /*08fc*/ 	.word	0x000004c0
        /*0900*/ 	.short	0x0100
        /*0902*/ 	.byte	0x05
	.zero		1


	//   ....[130]....
        /*0904*/ 	.word	0x00000df0
        /*0908*/ 	.word	0x000000ff
        /*090c*/ 	.word	0x00000208
        /*0910*/ 	.short	0x0100
        /*0912*/ 	.byte	0x05
	.zero		1


	//   ....[131]....
        /*0914*/ 	.word	0x00000e00
        /*0918*/ 	.word	0x000000ff
        /*091c*/ 	.word	0x000004c8
        /*0920*/ 	.short	0x0100
        /*0922*/ 	.byte	0x05
	.zero		1


	//   ....[132]....
        /*0924*/ 	.word	0x00000e10
        /*0928*/ 	.word	0x000000ff
        /*092c*/ 	.word	0x00000210
        /*0930*/ 	.short	0x0100
        /*0932*/ 	.byte	0x05
	.zero		1


	//   ....[133]....
        /*0934*/ 	.word	0x00000e20
        /*0938*/ 	.word	0x000000ff
        /*093c*/ 	.word	0x000004d0
        /*0940*/ 	.short	0x0100
        /*0942*/ 	.byte	0x05
	.zero		1


	//   ....[134]....
        /*0944*/ 	.word	0x00000e30
        /*0948*/ 	.word	0x000000ff
        /*094c*/ 	.word	0x00000218
        /*0950*/ 	.short	0x0100
        /*0952*/ 	.byte	0x05
	.zero		1


	//   ....[135]....
        /*0954*/ 	.word	0x00000e40
        /*0958*/ 	.word	0x000000ff
        /*095c*/ 	.word	0x000004d8
        /*0960*/ 	.short	0x0100
        /*0962*/ 	.byte	0x05
	.zero		1


	//   ....[136]....
        /*0964*/ 	.word	0x00000e50
        /*0968*/ 	.word	0x000000ff
        /*096c*/ 	.word	0x00000220
        /*0970*/ 	.short	0x0100
        /*0972*/ 	.byte	0x05
	.zero		1


	//   ....[137]....
        /*0974*/ 	.word	0x00000e60
        /*0978*/ 	.word	0x000000ff
        /*097c*/ 	.word	0x000004e0
        /*0980*/ 	.short	0x0100
        /*0982*/ 	.byte	0x05
	.zero		1


	//   ....[138]....
        /*0984*/ 	.word	0x00000e70
        /*0988*/ 	.word	0x000000ff
        /*098c*/ 	.word	0x00000228
        /*0990*/ 	.short	0x0100
        /*0992*/ 	.byte	0x05
	.zero		1


	//   ....[139]....
        /*0994*/ 	.word	0x00000e80
        /*0998*/ 	.word	0x000000ff
        /*099c*/ 	.word	0x000004e8
        /*09a0*/ 	.short	0x0100
        /*09a2*/ 	.byte	0x05
	.zero		1


	//   ....[140]....
        /*09a4*/ 	.word	0x00000e90
        /*09a8*/ 	.word	0x000000ff
        /*09ac*/ 	.word	0x00000230
        /*09b0*/ 	.short	0x0100
        /*09b2*/ 	.byte	0x05
	.zero		1


	//   ....[141]....
        /*09b4*/ 	.word	0x00000ea0
        /*09b8*/ 	.word	0x000000ff
        /*09bc*/ 	.word	0x000004f0
        /*09c0*/ 	.short	0x0100
        /*09c2*/ 	.byte	0x05
	.zero		1


	//   ....[142]....
        /*09c4*/ 	.word	0x00000eb0
        /*09c8*/ 	.word	0x000000ff
        /*09cc*/ 	.word	0x00000238
        /*09d0*/ 	.short	0x0100
        /*09d2*/ 	.byte	0x05
	.zero		1


	//   ....[143]....
        /*09d4*/ 	.word	0x00000ec0
        /*09d8*/ 	.word	0x000000ff
        /*09dc*/ 	.word	0x000004f8
        /*09e0*/ 	.short	0x0100
        /*09e2*/ 	.byte	0x05
	.zero		1


	//   ....[144]....
        /*09e4*/ 	.word	0x00000ed0
        /*09e8*/ 	.word	0x000000ff
        /*09ec*/ 	.word	0x00000240
        /*09f0*/ 	.short	0x0100
        /*09f2*/ 	.byte	0x05
	.zero		1


	//   ....[145]....
        /*09f4*/ 	.word	0x00000ee0
        /*09f8*/ 	.word	0x000000ff
        /*09fc*/ 	.word	0x00000500
        /*0a00*/ 	.short	0x0100
        /*0a02*/ 	.byte	0x05
	.zero		1


	//   ....[146]....
        /*0a04*/ 	.word	0x00000ef0
        /*0a08*/ 	.word	0x000000ff
        /*0a0c*/ 	.word	0x00000248
        /*0a10*/ 	.short	0x0100
        /*0a12*/ 	.byte	0x05
	.zero		1


	//   ....[147]....
        /*0a14*/ 	.word	0x00000f00
        /*0a18*/ 	.word	0x000000ff
        /*0a1c*/ 	.word	0x00000508
        /*0a20*/ 	.short	0x0100
        /*0a22*/ 	.byte	0x05
	.zero		1


	//   ....[148]....
        /*0a24*/ 	.word	0x00000f10
        /*0a28*/ 	.word	0x000000ff
        /*0a2c*/ 	.word	0x00000250
        /*0a30*/ 	.short	0x0100
        /*0a32*/ 	.byte	0x05
	.zero		1


	//   ....[149]....
        /*0a34*/ 	.word	0x00000f20
        /*0a38*/ 	.word	0x000000ff
        /*0a3c*/ 	.word	0x00000510
        /*0a40*/ 	.short	0x0100
        /*0a42*/ 	.byte	0x05
	.zero		1


	//   ....[150]....
        /*0a44*/ 	.word	0x00000f30
        /*0a48*/ 	.word	0x000000ff
        /*0a4c*/ 	.word	0x00000258
        /*0a50*/ 	.short	0x0100
        /*0a52*/ 	.byte	0x05
	.zero		1


	//   ....[151]....
        /*0a54*/ 	.word	0x00000f40
        /*0a58*/ 	.word	0x000000ff
        /*0a5c*/ 	.word	0x00000518
        /*0a60*/ 	.short	0x0100
        /*0a62*/ 	.byte	0x05
	.zero		1


	//   ....[152]....
        /*0a64*/ 	.word	0x00000f50
        /*0a68*/ 	.word	0x000000ff
        /*0a6c*/ 	.word	0x00000260
        /*0a70*/ 	.short	0x0100
        /*0a72*/ 	.byte	0x05
	.zero		1


	//   ....[153]....
        /*0a74*/ 	.word	0x00000f60
        /*0a78*/ 	.word	0x000000ff
        /*0a7c*/ 	.word	0x00000520
        /*0a80*/ 	.short	0x0100
        /*0a82*/ 	.byte	0x05
	.zero		1


	//   ....[154]....
        /*0a84*/ 	.word	0x00000f70
        /*0a88*/ 	.word	0x000000ff
        /*0a8c*/ 	.word	0x00000268
        /*0a90*/ 	.short	0x0100
        /*0a92*/ 	.byte	0x05
	.zero		1


	//   ....[155]....
        /*0a94*/ 	.word	0x00000f80
        /*0a98*/ 	.word	0x000000ff
        /*0a9c*/ 	.word	0x00000528
        /*0aa0*/ 	.short	0x0100
        /*0aa2*/ 	.byte	0x05
	.zero		1


	//   ....[156]....
        /*0aa4*/ 	.word	0x00000f90
        /*0aa8*/ 	.word	0x000000ff
        /*0aac*/ 	.word	0x00000270
        /*0ab0*/ 	.short	0x0100
        /*0ab2*/ 	.byte	0x05
	.zero		1


	//   ....[157]....
        /*0ab4*/ 	.word	0x00000fa0
        /*0ab8*/ 	.word	0x000000ff
        /*0abc*/ 	.word	0x00000530
        /*0ac0*/ 	.short	0x0100
        /*0ac2*/ 	.byte	0x05
	.zero		1


	//   ....[158]....
        /*0ac4*/ 	.word	0x00000fb0
        /*0ac8*/ 	.word	0x000000ff
        /*0acc*/ 	.word	0x00000278
        /*0ad0*/ 	.short	0x0100
        /*0ad2*/ 	.byte	0x05
	.zero		1


	//   ....[159]....
        /*0ad4*/ 	.word	0x00000fc0
        /*0ad8*/ 	.word	0x000000ff
        /*0adc*/ 	.word	0x00000538
        /*0ae0*/ 	.short	0x0100
        /*0ae2*/ 	.byte	0x05
	.zero		1


	//   ....[160]....
        /*0ae4*/ 	.word	0x00000fd0
        /*0ae8*/ 	.word	0x000000ff
        /*0aec*/ 	.word	0x00000280
        /*0af0*/ 	.short	0x0100
        /*0af2*/ 	.byte	0x05
	.zero		1


	//   ....[161]....
        /*0af4*/ 	.word	0x00000fe0
        /*0af8*/ 	.word	0x000000ff
        /*0afc*/ 	.word	0x00000540
        /*0b00*/ 	.short	0x0100
        /*0b02*/ 	.byte	0x05
	.zero		1


	//   ....[162]....
        /*0b04*/ 	.word	0x00000ff0
        /*0b08*/ 	.word	0x000000ff
        /*0b0c*/ 	.word	0x00000288
        /*0b10*/ 	.short	0x0100
        /*0b12*/ 	.byte	0x05
	.zero		1


	//   ....[163]....
        /*0b14*/ 	.word	0x00001000
        /*0b18*/ 	.word	0x000000ff
        /*0b1c*/ 	.word	0x00000548
        /*0b20*/ 	.short	0x0100
        /*0b22*/ 	.byte	0x05
	.zero		1


	//   ....[164]....
        /*0b24*/ 	.word	0x00001010
        /*0b28*/ 	.word	0x000000ff
        /*0b2c*/ 	.word	0x00000290
        /*0b30*/ 	.short	0x0100
        /*0b32*/ 	.byte	0x05
	.zero		1


	//   ....[165]....
        /*0b34*/ 	.word	0x00001020
        /*0b38*/ 	.word	0x000000ff
        /*0b3c*/ 	.word	0x00000550
        /*0b40*/ 	.short	0x0100
        /*0b42*/ 	.byte	0x05
	.zero		1


	//   ....[166]....
        /*0b44*/ 	.word	0x00001030
        /*0b48*/ 	.word	0x000000ff
        /*0b4c*/ 	.word	0x00000298
        /*0b50*/ 	.short	0x0100
        /*0b52*/ 	.byte	0x05
	.zero		1


	//   ....[167]....
        /*0b54*/ 	.word	0x00001040
        /*0b58*/ 	.word	0x000000ff
        /*0b5c*/ 	.word	0x00000558
        /*0b60*/ 	.short	0x0100
        /*0b62*/ 	.byte	0x05
	.zero		1


	//   ....[168]....
        /*0b64*/ 	.word	0x00001050
        /*0b68*/ 	.word	0x000000ff
        /*0b6c*/ 	.word	0x000002a0
        /*0b70*/ 	.short	0x0100
        /*0b72*/ 	.byte	0x05
	.zero		1


	//   ....[169]....
        /*0b74*/ 	.word	0x00001060
        /*0b78*/ 	.word	0x000000ff
        /*0b7c*/ 	.word	0x00000560
        /*0b80*/ 	.short	0x0100
        /*0b82*/ 	.byte	0x05
	.zero		1


	//   ....[170]....
        /*0b84*/ 	.word	0x00001070
        /*0b88*/ 	.word	0x000000ff
        /*0b8c*/ 	.word	0x000002a8
        /*0b90*/ 	.short	0x0100
        /*0b92*/ 	.byte	0x05
	.zero		1


	//   ....[171]....
        /*0b94*/ 	.word	0x00001080
        /*0b98*/ 	.word	0x000000ff
        /*0b9c*/ 	.word	0x00000568
        /*0ba0*/ 	.short	0x0100
        /*0ba2*/ 	.byte	0x05
	.zero		1


	//   ....[172]....
        /*0ba4*/ 	.word	0x00001090
        /*0ba8*/ 	.word	0x000000ff
        /*0bac*/ 	.word	0x000002b0
        /*0bb0*/ 	.short	0x0100
        /*0bb2*/ 	.byte	0x05
	.zero		1


	//   ....[173]....
        /*0bb4*/ 	.word	0x000010a0
        /*0bb8*/ 	.word	0x000000ff
        /*0bbc*/ 	.word	0x00000570
        /*0bc0*/ 	.short	0x0100
        /*0bc2*/ 	.byte	0x05
	.zero		1


	//   ....[174]....
        /*0bc4*/ 	.word	0x000010b0
        /*0bc8*/ 	.word	0x000000ff
        /*0bcc*/ 	.word	0x000002b8
        /*0bd0*/ 	.short	0x0100
        /*0bd2*/ 	.byte	0x05
	.zero		1


	//   ....[175]....
        /*0bd4*/ 	.word	0x000010c0
        /*0bd8*/ 	.word	0x000000ff
        /*0bdc*/ 	.word	0x00000578
        /*0be0*/ 	.short	0x0100
        /*0be2*/ 	.byte	0x05
	.zero		1


	//   ....[176]....
        /*0be4*/ 	.word	0x00001200
        /*0be8*/ 	.word	0x000000ff
        /*0bec*/ 	.word	0x00000580
        /*0bf0*/ 	.short	0x0100
        /*0bf2*/ 	.byte	0x07
	.zero		1


	//   ....[177]....
        /*0bf4*/ 	.word	0x00001210
        /*0bf8*/ 	.word	0x000000ff
        /*0bfc*/ 	.word	0x00000590
        /*0c00*/ 	.short	0x0100
        /*0c02*/ 	.byte	0x07
	.zero		1


	//   ....[178]....
        /*0c04*/ 	.word	0x00001220
        /*0c08*/ 	.word	0x000000ff
        /*0c0c*/ 	.word	0x00000588
        /*0c10*/ 	.short	0x0100
        /*0c12*/ 	.byte	0x07
	.zero		1


	//   ....[179]....
        /*0c14*/ 	.word	0x00001230
        /*0c18*/ 	.word	0x000000ff
        /*0c1c*/ 	.word	0x00000598
        /*0c20*/ 	.short	0x0100
        /*0c22*/ 	.byte	0x07
	.zero		1


	//   ....[180]....
        /*0c24*/ 	.word	0x00001320
        /*0c28*/ 	.word	0x000000ff
        /*0c2c*/ 	.word	0x000005a0
        /*0c30*/ 	.short	0x0100
        /*0c32*/ 	.byte	0x05
	.zero		1


	//   ....[181]....
        /*0c34*/ 	.word	0x00001330
        /*0c38*/ 	.word	0x000000ff
        /*0c3c*/ 	.word	0x000005a8
        /*0c40*/ 	.short	0x0100
        /*0c42*/ 	.byte	0x05
	.zero		1


	//   ....[182]....
        /*0c44*/ 	.word	0x00001470
        /*0c48*/ 	.word	0x000000ff
        /*0c4c*/ 	.word	0x000005b0
        /*0c50*/ 	.short	0x0100
        /*0c52*/ 	.byte	0x05
	.zero		1


	//   ....[183]....
        /*0c54*/ 	.word	0x00001480
        /*0c58*/ 	.word	0x000000ff
        /*0c5c*/ 	.word	0x000005c0
        /*0c60*/ 	.short	0x0100
        /*0c62*/ 	.byte	0x05
	.zero		1


	//   ....[184]....
        /*0c64*/ 	.word	0x00001490
        /*0c68*/ 	.word	0x000000ff
        /*0c6c*/ 	.word	0x000005b8
        /*0c70*/ 	.short	0x0100
        /*0c72*/ 	.byte	0x05
	.zero		1


	//   ....[185]....
        /*0c74*/ 	.word	0x000014a0
        /*0c78*/ 	.word	0x000000ff
        /*0c7c*/ 	.word	0x000005c8
        /*0c80*/ 	.short	0x0100
        /*0c82*/ 	.byte	0x05
	.zero		1


	//   ....[186]....
        /*0c84*/ 	.word	0x000015d0
        /*0c88*/ 	.word	0x000000ff
        /*0c8c*/ 	.word	0x000005d0
        /*0c90*/ 	.short	0x0100
        /*0c92*/ 	.byte	0x07
	.zero		1


	//   ....[187]....
        /*0c94*/ 	.word	0x000015e0
        /*0c98*/ 	.word	0x000000ff
        /*0c9c*/ 	.word	0x000005f0
        /*0ca0*/ 	.short	0x0100
        /*0ca2*/ 	.byte	0x07
	.zero		1


	//   ....[188]....
        /*0ca4*/ 	.word	0x000015f0
        /*0ca8*/ 	.word	0x000000ff
        /*0cac*/ 	.word	0x000005d8
        /*0cb0*/ 	.short	0x0100
        /*0cb2*/ 	.byte	0x07
	.zero		1


	//   ....[189]....
        /*0cb4*/ 	.word	0x00001600
        /*0cb8*/ 	.word	0x000000ff
        /*0cbc*/ 	.word	0x000005f8
        /*0cc0*/ 	.short	0x0100
        /*0cc2*/ 	.byte	0x07
	.zero		1


	//   ....[190]....
        /*0cc4*/ 	.word	0x00001610
        /*0cc8*/ 	.word	0x000000ff
        /*0ccc*/ 	.word	0x000005e0
        /*0cd0*/ 	.short	0x0100
        /*0cd2*/ 	.byte	0x07
	.zero		1


	//   ....[191]....
        /*0cd4*/ 	.word	0x00001620
        /*0cd8*/ 	.word	0x000000ff
        /*0cdc*/ 	.word	0x00000600
        /*0ce0*/ 	.short	0x0100
        /*0ce2*/ 	.byte	0x07
	.zero		1


	//   ....[192]....
        /*0ce4*/ 	.word	0x00001630
        /*0ce8*/ 	.word	0x000000ff
        /*0cec*/ 	.word	0x000005e8
        /*0cf0*/ 	.short	0x0100
        /*0cf2*/ 	.byte	0x07
	.zero		1


	//   ....[193]....
        /*0cf4*/ 	.word	0x00001640
        /*0cf8*/ 	.word	0x000000ff
        /*0cfc*/ 	.word	0x00000608
        /*0d00*/ 	.short	0x0100
        /*0d02*/ 	.byte	0x07
	.zero		1


	//   ....[194]....
        /*0d04*/ 	.word	0x00001730
        /*0d08*/ 	.word	0x000000ff
        /*0d0c*/ 	.word	0x00000610
        /*0d10*/ 	.short	0x0100
        /*0d12*/ 	.byte	0x05
	.zero		1


	//   ....[195]....
        /*0d14*/ 	.word	0x00001740
        /*0d18*/ 	.word	0x000000ff
        /*0d1c*/ 	.word	0x00000620
        /*0d20*/ 	.short	0x0100
        /*0d22*/ 	.byte	0x05
	.zero		1


	//   ....[196]....
        /*0d24*/ 	.word	0x00001750
        /*0d28*/ 	.word	0x000000ff
        /*0d2c*/ 	.word	0x00000618
        /*0d30*/ 	.short	0x0100
        /*0d32*/ 	.byte	0x05
	.zero		1


	//   ....[197]....
        /*0d34*/ 	.word	0x00001760
        /*0d38*/ 	.word	0x000000ff
        /*0d3c*/ 	.word	0x00000628
        /*0d40*/ 	.short	0x0100
        /*0d42*/ 	.byte	0x05
	.zero		1


	//   ....[198]....
        /*0d44*/ 	.word	0x00002040
        /*0d48*/ 	.word	0x00000002
        /*0d4c*/ 	.word	0x00000620
        /*0d50*/ 	.short	0x010a
        /*0d52*/ 	.byte	0xff
	.zero		1


	//   ....[199]....
        /*0d54*/ 	.word	0x00002070
        /*0d58*/ 	.word	0x00000002
        /*0d5c*/ 	.word	0x00000610
        /*0d60*/ 	.short	0x0101
        /*0d62*/ 	.byte	0xff
	.zero		1


	//   ....[200]....
        /*0d64*/ 	.word	0x00002140
        /*0d68*/ 	.word	0x000000ff
        /*0d6c*/ 	.word	0x000002c0
        /*0d70*/ 	.short	0x010a
        /*0d72*/ 	.byte	0x08
	.zero		1


	//   ....[201]....
        /*0d74*/ 	.word	0x000021f0
        /*0d78*/ 	.word	0x000000ff
        /*0d7c*/ 	.word	0x000002c0
        /*0d80*/ 	.short	0x010a
        /*0d82*/ 	.byte	0x21
	.zero		1


	//   ....[202]....
        /*0d84*/ 	.word	0x00002360
        /*0d88*/ 	.word	0x000000ff
        /*0d8c*/ 	.word	0x000002c0
        /*0d90*/ 	.short	0x010a
        /*0d92*/ 	.byte	0x08
	.zero		1


	//   ....[203]....
        /*0d94*/ 	.word	0x00002450
        /*0d98*/ 	.word	0x000000ff
        /*0d9c*/ 	.word	0x000005a8
        /*0da0*/ 	.short	0x0101
        /*0da2*/ 	.byte	0x04
	.zero		1


	//   ....[204]....
        /*0da4*/ 	.word	0x00002470
        /*0da8*/ 	.word	0x000000ff
        /*0dac*/ 	.word	0x000002c0
        /*0db0*/ 	.short	0x010a
        /*0db2*/ 	.byte	0x08
	.zero		1


	//   ....[205]....
        /*0db4*/ 	.word	0x000024f0
        /*0db8*/ 	.word	0x000000ff
        /*0dbc*/ 	.word	0x000002c0
        /*0dc0*/ 	.short	0x010a
        /*0dc2*/ 	.byte	0x11
	.zero		1


	//   ....[206]....
        /*0dc4*/ 	.word	0x00002640
        /*0dc8*/ 	.word	0x000000ff
        /*0dcc*/ 	.word	0x000002c0
        /*0dd0*/ 	.short	0x010a
        /*0dd2*/ 	.byte	0x08
	.zero		1


	//   ....[207]....
        /*0dd4*/ 	.word	0x00002780
        /*0dd8*/ 	.word	0x00000002
        /*0ddc*/ 	.word	0x000005b0
        /*0de0*/ 	.short	0x010a
        /*0de2*/ 	.byte	0xff
	.zero		1


	//   ....[208]....
        /*0de4*/ 	.word	0x00002840
        /*0de8*/ 	.word	0x00000002
        /*0dec*/ 	.word	0x00000000
        /*0df0*/ 	.short	0x0101
        /*0df2*/ 	.byte	0xff
	.zero		1


	//   ....[209]....
        /*0df4*/ 	.word	0x00002db0
        /*0df8*/ 	.word	0x000000ff
        /*0dfc*/ 	.word	0x00000000
        /*0e00*/ 	.short	0x010a
        /*0e02*/ 	.byte	0x05
	.zero		1


	//   ....[210]....
        /*0e04*/ 	.word	0x00002e40
        /*0e08*/ 	.word	0x000000ff
        /*0e0c*/ 	.word	0x00000000
        /*0e10*/ 	.short	0x010a
        /*0e12*/ 	.byte	0x05
	.zero		1


	//   ....[211]....
        /*0e14*/ 	.word	0x00002ed0
        /*0e18*/ 	.word	0x000000ff
        /*0e1c*/ 	.word	0x00000000
        /*0e20*/ 	.short	0x010a
        /*0e22*/ 	.byte	0x05
	.zero		1


	//   ....[212]....
        /*0e24*/ 	.word	0x00002f60
        /*0e28*/ 	.word	0x000000ff
        /*0e2c*/ 	.word	0x00000000
        /*0e30*/ 	.short	0x010a
        /*0e32*/ 	.byte	0x05
	.zero		1


	//   ....[213]....
        /*0e34*/ 	.word	0x00002ff0
        /*0e38*/ 	.word	0x000000ff
        /*0e3c*/ 	.word	0x00000000
        /*0e40*/ 	.short	0x010a
        /*0e42*/ 	.byte	0x05
	.zero		1


	//   ....[214]....
        /*0e44*/ 	.word	0x00003080
        /*0e48*/ 	.word	0x000000ff
        /*0e4c*/ 	.word	0x00000000
        /*0e50*/ 	.short	0x010a
        /*0e52*/ 	.byte	0x05
	.zero		1


	//   ....[215]....
        /*0e54*/ 	.word	0x00003110
        /*0e58*/ 	.word	0x000000ff
        /*0e5c*/ 	.word	0x00000000
        /*0e60*/ 	.short	0x010a
        /*0e62*/ 	.byte	0x05
	.zero		1


	//   ....[216]....
        /*0e64*/ 	.word	0x000031a0
        /*0e68*/ 	.word	0x000000ff
        /*0e6c*/ 	.word	0x00000000
        /*0e70*/ 	.short	0x010a
        /*0e72*/ 	.byte	0x05
	.zero		1


	//   ....[217]....
        /*0e74*/ 	.word	0x00003340
        /*0e78*/ 	.word	0x00000000
        /*0e7c*/ 	.word	0x00000610
        /*0e80*/ 	.short	0x010a
        /*0e82*/ 	.byte	0xff
	.zero		1


	//   ....[218]....
        /*0e84*/ 	.word	0x000033b0
        /*0e88*/ 	.word	0x00000000
        /*0e8c*/ 	.word	0x00000000
        /*0e90*/ 	.short	0x0101
        /*0e92*/ 	.byte	0xff
	.zero		1


	//   ....[219]....
        /*0e94*/ 	.word	0x000033d0
        /*0e98*/ 	.word	0x000000ff
        /*0e9c*/ 	.word	0x000005c0
        /*0ea0*/ 	.short	0x010a
        /*0ea2*/ 	.byte	0x05
	.zero		1


	//   ....[220]....
        /*0ea4*/ 	.word	0x000034f0
        /*0ea8*/ 	.word	0x00000000
        /*0eac*/ 	.word	0x000005b0
        /*0eb0*/ 	.short	0x010a
        /*0eb2*/ 	.byte	0xff
	.zero		1


	//   ....[221]....
        /*0eb4*/ 	.word	0x000035f0
        /*0eb8*/ 	.word	0x00000000
        /*0ebc*/ 	.word	0x00000000
        /*0ec0*/ 	.short	0x0101
        /*0ec2*/ 	.byte	0xff
	.zero		1


	//   ....[222]....
        /*0ec4*/ 	.word	0x00003680
        /*0ec8*/ 	.word	0x000000ff
        /*0ecc*/ 	.word	0x000005c0
        /*0ed0*/ 	.short	0x0106
        /*0ed2*/ 	.byte	0x05
	.zero		1


	//   ....[223]....
        /*0ed4*/ 	.word	0x000036a0
        /*0ed8*/ 	.word	0x000000ff
        /*0edc*/ 	.word	0x000005c0
        /*0ee0*/ 	.short	0x010a
        /*0ee2*/ 	.byte	0x05
	.zero		1


	//   ....[224]....
        /*0ee4*/ 	.word	0x00003730
        /*0ee8*/ 	.word	0x000000ff
        /*0eec*/ 	.word	0x000005c0
        /*0ef0*/ 	.short	0x0106
        /*0ef2*/ 	.byte	0x04
	.zero		1


	//   ....[225]....
        /*0ef4*/ 	.word	0x00003770
        /*0ef8*/ 	.word	0x00000000
        /*0efc*/ 	.word	0x000005c0
        /*0f00*/ 	.short	0x010a
        /*0f02*/ 	.byte	0xff
	.zero		1


	//   ....[226]....
        /*0f04*/ 	.word	0x00003c50
        /*0f08*/ 	.word	0x00000000
        /*0f0c*/ 	.word	0x000005b0
        /*0f10*/ 	.short	0x010a
        /*0f12*/ 	.byte	0xff
	.zero		1


	//   ....[227]....
        /*0f14*/ 	.word	0x00003d50
        /*0f18*/ 	.word	0x00000003
        /*0f1c*/ 	.word	0x00000000
        /*0f20*/ 	.short	0x0101
        /*0f22*/ 	.byte	0xff
	.zero		1


	//   ....[228]....
        /*0f24*/ 	.word	0x00003d60
        /*0f28*/ 	.word	0x000000ff
        /*0f2c*/ 	.word	0x00000000
        /*0f30*/ 	.short	0x010a
        /*0f32*/ 	.byte	0x04
	.zero		1


	//   ....[229]....
        /*0f34*/ 	.word	0x00003d80
        /*0f38*/ 	.word	0x000000ff
        /*0f3c*/ 	.word	0x000005f0
        /*0f40*/ 	.short	0x010a
        /*0f42*/ 	.byte	0x09
	.zero		1


	//   ....[230]....
        /*0f44*/ 	.word	0x00003ec0
        /*0f48*/ 	.word	0x000000ff
        /*0f4c*/ 	.word	0x00000000
        /*0f50*/ 	.short	0x010a
        /*0f52*/ 	.byte	0x07
	.zero		1


	//   ....[231]....
        /*0f54*/ 	.word	0x00003ff0
        /*0f58*/ 	.word	0x000000ff
        /*0f5c*/ 	.word	0x00000000
        /*0f60*/ 	.short	0x010a
        /*0f62*/ 	.byte	0x04
	.zero		1


	//   ....[232]....
        /*0f64*/ 	.word	0x000041a0
        /*0f68*/ 	.word	0x000000ff
        /*0f6c*/ 	.word	0x00000000
        /*0f70*/ 	.short	0x010a
        /*0f72*/ 	.byte	0x05
	.zero		1


	//   ....[233]....
        /*0f74*/ 	.word	0x00004230
        /*0f78*/ 	.word	0x000000ff
        /*0f7c*/ 	.word	0x00000000
        /*0f80*/ 	.short	0x010a
        /*0f82*/ 	.byte	0x05
	.zero		1


	//   ....[234]....
        /*0f84*/ 	.word	0x000042c0
        /*0f88*/ 	.word	0x000000ff
        /*0f8c*/ 	.word	0x00000000
        /*0f90*/ 	.short	0x010a
        /*0f92*/ 	.byte	0x05
	.zero		1


	//   ....[235]....
        /*0f94*/ 	.word	0x00004350
        /*0f98*/ 	.word	0x000000ff
        /*0f9c*/ 	.word	0x00000000
        /*0fa0*/ 	.short	0x010a
        /*0fa2*/ 	.byte	0x07
	.zero		1


	//   ....[236]....
        /*0fa4*/ 	.word	0x00004780
        /*0fa8*/ 	.word	0x00000000
        /*0fac*/ 	.word	0x000005b0
        /*0fb0*/ 	.short	0x010a
        /*0fb2*/ 	.byte	0xff
	.zero		1


	//   ....[237]....
        /*0fb4*/ 	.word	0x00004860
        /*0fb8*/ 	.word	0x00000000
        /*0fbc*/ 	.word	0x00000000
        /*0fc0*/ 	.short	0x0101
        /*0fc2*/ 	.byte	0xff
	.zero		1


	//   ....[238]....
        /*0fc4*/ 	.word	0x00004b80
        /*0fc8*/ 	.word	0x000000ff
        /*0fcc*/ 	.word	0x000005a8
        /*0fd0*/ 	.short	0x010a
        /*0fd2*/ 	.byte	0x07
	.zero		1


	//   ....[239]....
        /*0fd4*/ 	.word	0x00004d60
        /*0fd8*/ 	.word	0x000000ff
        /*0fdc*/ 	.word	0x00000590
        /*0fe0*/ 	.short	0x010a
        /*0fe2*/ 	.byte	0x0d
	.zero		1


	//   ....[240]....
        /*0fe4*/ 	.word	0x00005070
        /*0fe8*/ 	.word	0x000000ff
        /*0fec*/ 	.word	0x00000580
        /*0ff0*/ 	.short	0x010b
        /*0ff2*/ 	.byte	0x0d
	.zero		1


	//   ....[241]....
        /*0ff4*/ 	.word	0x000050d0
        /*0ff8*/ 	.word	0x000000ff
        /*0ffc*/ 	.word	0x00000000
        /*1000*/ 	.short	0x0101
        /*1002*/ 	.byte	0x0e
	.zero		1


	//   ....[242]....
        /*1004*/ 	.word	0x00005120
        /*1008*/ 	.word	0x000000ff
        /*100c*/ 	.word	0x00000000
        /*1010*/ 	.short	0x010a
        /*1012*/ 	.byte	0x04
	.zero		1


	//   ....[243]....
        /*1014*/ 	.word	0x000051c0
        /*1018*/ 	.word	0x00000000
        /*101c*/ 	.word	0x00000000
        /*1020*/ 	.short	0x010a
        /*1022*/ 	.byte	0xff
	.zero		1


	//   ....[244]....
        /*1024*/ 	.word	0x00005510
        /*1028*/ 	.word	0x00000000
        /*102c*/ 	.word	0x000005b0
        /*1030*/ 	.short	0x010a
        /*1032*/ 	.byte	0xff
	.zero		1


	//   ....[245]....
        /*1034*/ 	.word	0x00005620
        /*1038*/ 	.word	0x00000000
        /*103c*/ 	.word	0x00000000
        /*1040*/ 	.short	0x0101
        /*1042*/ 	.byte	0xff
	.zero		1


	//   ....[246]....
        /*1044*/ 	.word	0x00005f50
        /*1048*/ 	.word	0x00000003
        /*104c*/ 	.word	0x00000580
        /*1050*/ 	.short	0x010a
        /*1052*/ 	.byte	0xff
	.zero		1


	//   ....[247]....
        /*1054*/ 	.word	0x00005f60
        /*1058*/ 	.word	0x00000043
        /*105c*/ 	.word	0x000005d0
        /*1060*/ 	.short	0x010a
        /*1062*/ 	.byte	0xff
	.zero		1


	//   ....[248]....
        /*1064*/ 	.word	0x000060e0
        /*1068*/ 	.word	0x00000003
        /*106c*/ 	.word	0x00000580
        /*1070*/ 	.short	0x010a
        /*1072*/ 	.byte	0xff
	.zero		1


	//   ....[249]....
        /*1074*/ 	.word	0x00006190
        /*1078*/ 	.word	0x00000043
        /*107c*/ 	.word	0x000005d0
        /*1080*/ 	.short	0x010a
        /*1082*/ 	.byte	0xff
	.zero		1


	//   ....[250]....
        /*1084*/ 	.word	0x000063d0
        /*1088*/ 	.word	0x000000ff
        /*108c*/ 	.word	0x00000000
        /*1090*/ 	.short	0x0101
        /*1092*/ 	.byte	0x05
	.zero		1


	//   ....[251]....
        /*1094*/ 	.word	0x00006780
        /*1098*/ 	.word	0x00000000
        /*109c*/ 	.word	0x00000000
        /*10a0*/ 	.short	0x0101
        /*10a2*/ 	.byte	0xff
	.zero		1


	//   ....[252]....
        /*10a4*/ 	.word	0x00006a20
        /*10a8*/ 	.word	0x00000002
        /*10ac*/ 	.word	0x00000620
        /*10b0*/ 	.short	0x010a
        /*10b2*/ 	.byte	0xff
	.zero		1


	//   ....[253]....
        /*10b4*/ 	.word	0x00006a80
        /*10b8*/ 	.word	0x00000002
        /*10bc*/ 	.word	0x000002c0
        /*10c0*/ 	.short	0x010a
        /*10c2*/ 	.byte	0xff
	.zero		1


	//   ....[254]....
        /*10c4*/ 	.word	0x00006ae0
        /*10c8*/ 	.word	0x00000002
        /*10cc*/ 	.word	0x000002c0
        /*10d0*/ 	.short	0x010a
        /*10d2*/ 	.byte	0xff
	.zero		1


	//   ....[255]....
        /*10d4*/ 	.word	0x00006b30
        /*10d8*/ 	.word	0x00000002
        /*10dc*/ 	.word	0x000005b0
        /*10e0*/ 	.short	0x010a
        /*10e2*/ 	.byte	0xff
	.zero		1


	//   ....[0]....
        /*10e4*/ 	.word	0x00006b90
        /*10e8*/ 	.word	0x00000002
        /*10ec*/ 	.word	0x00000000
        /*10f0*/ 	.short	0x010a
        /*10f2*/ 	.byte	0xff
	.zero		1


	//   ....[1]....
        /*10f4*/ 	.word	0x00006bf0
        /*10f8*/ 	.word	0x00000002
        /*10fc*/ 	.word	0x00000000
        /*1100*/ 	.short	0x010a
        /*1102*/ 	.byte	0xff
	.zero		1


	//   ....[2]....
        /*1104*/ 	.word	0x00006c50
        /*1108*/ 	.word	0x00000002
        /*110c*/ 	.word	0x00000000
        /*1110*/ 	.short	0x010a
        /*1112*/ 	.byte	0xff
	.zero		1


	//   ....[3]....
        /*1114*/ 	.word	0x00006cb0
        /*1118*/ 	.word	0x00000002
        /*111c*/ 	.word	0x00000000
        /*1120*/ 	.short	0x010a
        /*1122*/ 	.byte	0xff
	.zero		1


	//   ....[4]....
        /*1124*/ 	.word	0x00006d10
        /*1128*/ 	.word	0x00000002
        /*112c*/ 	.word	0x00000000
        /*1130*/ 	.short	0x010a
        /*1132*/ 	.byte	0xff
	.zero		1


	//   ....[5]....
        /*1134*/ 	.word	0x00006d70
        /*1138*/ 	.word	0x00000002
        /*113c*/ 	.word	0x00000000
        /*1140*/ 	.short	0x010a
        /*1142*/ 	.byte	0xff
	.zero		1


	//   ....[6]....
        /*1144*/ 	.word	0x00006dd0
        /*1148*/ 	.word	0x00000002
        /*114c*/ 	.word	0x00000000
        /*1150*/ 	.short	0x010a
        /*1152*/ 	.byte	0xff
	.zero		1


	//   ....[7]....
        /*1154*/ 	.word	0x00006e30
        /*1158*/ 	.word	0x00000002
        /*115c*/ 	.word	0x00000000
        /*1160*/ 	.short	0x010a
        /*1162*/ 	.byte	0xff
	.zero		1


	//   ....[8]....
        /*1164*/ 	.word	0x00006e80
        /*1168*/ 	.word	0x00000000
        /*116c*/ 	.word	0x00000610
        /*1170*/ 	.short	0x010a
        /*1172*/ 	.byte	0xff
	.zero		1


	//   ....[9]....
        /*1174*/ 	.word	0x00006ee0
        /*1178*/ 	.word	0x00000000
        /*117c*/ 	.word	0x000005c0
        /*1180*/ 	.short	0x010a
        /*1182*/ 	.byte	0xff
	.zero		1


	//   ....[10]....
        /*1184*/ 	.word	0x00006f30
        /*1188*/ 	.word	0x00000000
        /*118c*/ 	.word	0x000005b0
        /*1190*/ 	.short	0x010a
        /*1192*/ 	.byte	0xff
	.zero		1


	//   ....[11]....
        /*1194*/ 	.word	0x00006f90
        /*1198*/ 	.word	0x00000000
        /*119c*/ 	.word	0x000005c0
        /*11a0*/ 	.short	0x010a
        /*11a2*/ 	.byte	0xff
	.zero		1


	//   ....[12]....
        /*11a4*/ 	.word	0x00006fe0
        /*11a8*/ 	.word	0x00000000
        /*11ac*/ 	.word	0x000005b0
        /*11b0*/ 	.short	0x010a
        /*11b2*/ 	.byte	0xff
	.zero		1


	//   ....[13]....
        /*11b4*/ 	.word	0x00007040
        /*11b8*/ 	.word	0x00000002
        /*11bc*/ 	.word	0x000005f0
        /*11c0*/ 	.short	0x010a
        /*11c2*/ 	.byte	0xff
	.zero		1


	//   ....[14]....
        /*11c4*/ 	.word	0x000070a0
        /*11c8*/ 	.word	0x00000000
        /*11cc*/ 	.word	0x00000000
        /*11d0*/ 	.short	0x010a
        /*11d2*/ 	.byte	0xff
	.zero		1


	//   ....[15]....
        /*11d4*/ 	.word	0x00007100
        /*11d8*/ 	.word	0x00000000
        /*11dc*/ 	.word	0x00000000
        /*11e0*/ 	.short	0x010a
        /*11e2*/ 	.byte	0xff
	.zero		1


	//   ....[16]....
        /*11e4*/ 	.word	0x00007160
        /*11e8*/ 	.word	0x00000000
        /*11ec*/ 	.word	0x00000000
        /*11f0*/ 	.short	0x010a
        /*11f2*/ 	.byte	0xff
	.zero		1


	//   ....[17]....
        /*11f4*/ 	.word	0x000071c0
        /*11f8*/ 	.word	0x00000000
        /*11fc*/ 	.word	0x00000000
        /*1200*/ 	.short	0x010a
        /*1202*/ 	.byte	0xff
	.zero		1


	//   ....[18]....
        /*1204*/ 	.word	0x00007220
        /*1208*/ 	.word	0x00000000
        /*120c*/ 	.word	0x00000000
        /*1210*/ 	.short	0x010a
        /*1212*/ 	.byte	0xff
	.zero		1


	//   ....[19]....
        /*1214*/ 	.word	0x00007270
        /*1218*/ 	.word	0x00000000
        /*121c*/ 	.word	0x000005b0
        /*1220*/ 	.short	0x010a
        /*1222*/ 	.byte	0xff
	.zero		1


	//   ....[20]....
        /*1224*/ 	.word	0x000072d0
        /*1228*/ 	.word	0x00000000
        /*122c*/ 	.word	0x000005a8
        /*1230*/ 	.short	0x010a
        /*1232*/ 	.byte	0xff
	.zero		1


	//   ....[21]....
        /*1234*/ 	.word	0x00007330
        /*1238*/ 	.word	0x00000000
        /*123c*/ 	.word	0x00000590
        /*1240*/ 	.short	0x010a
        /*1242*/ 	.byte	0xff
	.zero		1


	//   ....[22]....
        /*1244*/ 	.word	0x00007390
        /*1248*/ 	.word	0x00000000
        /*124c*/ 	.word	0x00000000
        /*1250*/ 	.short	0x010a
        /*1252*/ 	.byte	0xff
	.zero		1


	//   ....[23]....
        /*1254*/ 	.word	0x000073e0
        /*1258*/ 	.word	0x00000000
        /*125c*/ 	.word	0x000005b0
        /*1260*/ 	.short	0x010a
        /*1262*/ 	.byte	0xff
	.zero		1


	//   ....[24]....
        /*1264*/ 	.word	0x00007430
        /*1268*/ 	.word	0x00000003
        /*126c*/ 	.word	0x00000580
        /*1270*/ 	.short	0x010a
        /*1272*/ 	.byte	0xff
	.zero		1


	//   ....[25]....
        /*1274*/ 	.word	0x00007480
        /*1278*/ 	.word	0x00000043
        /*127c*/ 	.word	0x000005d0
        /*1280*/ 	.short	0x010a
        /*1282*/ 	.byte	0xff
	.zero		1


	//----- nvinfo : EIATTR_NUM_MBARRIERS
	.align		4
.L_47:
        /*1284*/ 	.byte	0x03, 0x38
        /*1286*/ 	.short	0x00c6


	//----- nvinfo : EIATTR_EXIT_INSTR_OFFSETS
	.align		4
        /*1288*/ 	.byte	0x04, 0x1c
        /*128a*/ 	.short	(.L_49 - .L_48)


	//   ....[0]....
.L_48:
        /*128c*/ 	.word	0x00003230


	//   ....[1]....
        /*1290*/ 	.word	0x00003740


	//   ....[2]....
        /*1294*/ 	.word	0x000037a0


	//   ....[3]....
        /*1298*/ 	.word	0x000045b0


	//   ....[4]....
        /*129c*/ 	.word	0x000051f0


	//   ....[5]....
        /*12a0*/ 	.word	0x00005230


	//   ....[6]....
        /*12a4*/ 	.word	0x00006930


	//   ....[7]....
        /*12a8*/ 	.word	0x000069b0


	//   ....[8]....
        /*12ac*/ 	.word	0x000069e0


	//   ....[9]....
        /*12b0*/ 	.word	0x00006a10


	//----- nvinfo : EIATTR_MAX_THREADS
	.align		4
.L_49:
        /*12b4*/ 	.byte	0x04, 0x05
        /*12b6*/ 	.short	(.L_51 - .L_50)
.L_50:
        /*12b8*/ 	.word	0x00000100
        /*12bc*/ 	.word	0x00000001
        /*12c0*/ 	.word	0x00000001


	//----- nvinfo : EIATTR_CRS_STACK_SIZE
	.align		4
.L_51:
        /*12c4*/ 	.byte	0x04, 0x1e
        /*12c6*/ 	.short	(.L_53 - .L_52)
.L_52:
        /*12c8*/ 	.word	0x00000000


	//----- nvinfo : EIATTR_CBANK_PARAM_SIZE
	.align		4
.L_53:
        /*12cc*/ 	.byte	0x03, 0x19
        /*12ce*/ 	.short	0x0800


	//----- nvinfo : EIATTR_PARAM_CBANK
	.align		4
        /*12d0*/ 	.byte	0x04, 0x0a
        /*12d2*/ 	.short	(.L_55 - .L_54)
	.align		4
.L_54:
        /*12d4*/ 	.word	index@(.nv.constant0._ZN7cutlass13device_kernelINS_4gemm6kernel13GemmUniversalIN4cute5tupleIJiiiiEEENS1_10collective13CollectiveMmaINS1_35MainloopSm100TmaUmmaWarpSpecializedILi88ELi2ELi4ENS5_IJNS4_1CILi1EEESB_SB_EEEEENS5_IJNSA_ILi64EEENSA_ILi16EEESF_EEENS_10bfloat16_tENS5_IJlSB_lEEESH_SI_NS4_8TiledMMAINS4_8MMA_AtomIJNS4_20SM100_MMA_F16BF16_SSISH_SH_fLi64ELi16ELNS4_4UMMA5MajorE0ELSN_0ELNSM_7ScaleInE0ELSO_0EEEEEENS4_6LayoutISC_NS5_IJNSA_ILi0EEESS_SS_EEEEENS5_IJNS4_10UnderscoreESV_SV_EEEEENS4_13SM90_TMA_LOADENS4_14ComposedLayoutINS4_7SwizzleILi1ELi4ELi3EEENS4_18smem_ptr_flag_bitsILi16EEENSR_INS5_IJNSA_ILi8EEESF_EEENS5_IJSF_SB_EEEEEEEvNS4_8identityESY_S18_vS19_EENS_8epilogue10collective18CollectiveEpilogueINS1B_23Sm100TmaWarpSpecializedILi2ELi1ELi8ELb1ELb0EEEJSG_NS5_IJNSR_ISE_SB_EENSR_ISF_SB_EEEEESH_SI_SH_SI_NS1B_6fusion15FusionCallbacksIS1F_NS1J_17LinearCombinationISH_fSH_fLNS_15FloatRoundStyleE2EEESG_S1I_JEEENS4_5SM1004TMEM4LOAD26SM100_TMEM_LOAD_16dp256b2xESY_S18_NS4_17SM75_U32x4_LDSM_NENS4_14SM90_TMA_STOREES18_NS4_17SM90_U32x4_STSM_NENS4_39AutoVectorizingCopyWithAssumedAlignmentILi128EEEEEEvvEEEEvNT_6ParamsE)
        /*12d8*/ 	.short	0x0380
        /*12da*/ 	.short	0x0800


	//----- nvinfo : EIATTR_SW_WAR
	.align		4
.L_55:
        /*12dc*/ 	.byte	0x04, 0x36
        /*12de*/ 	.short	(.L_57 - .L_56)
.L_56:
        /*12e0*/ 	.word	0x00000008
.L_57:


//--------------------- .nv.callgraph             --------------------------
	.section	.nv.callgraph,"",@"SHT_CUDA_CALLGRAPH"
	.align	4
	.sectionentsize	8
	.align		4
        /*0000*/ 	.word	0x00000000
	.align		4
        /*0004*/ 	.word	0xffffffff
	.align		4
        /*0008*/ 	.word	index@(_ZN7cutlass13device_kernelINS_4gemm6kernel13GemmUniversalIN4cute5tupleIJiiiiEEENS1_10collective13CollectiveMmaINS1_35MainloopSm100TmaUmmaWarpSpecializedILi88ELi2ELi4ENS5_IJNS4_1CILi1EEESB_SB_EEEEENS5_IJNSA_ILi64EEENSA_ILi16EEESF_EEENS_10bfloat16_tENS5_IJlSB_lEEESH_SI_NS4_8TiledMMAINS4_8MMA_AtomIJNS4_20SM100_MMA_F16BF16_SSISH_SH_fLi64ELi16ELNS4_4UMMA5MajorE0ELSN_0ELNSM_7ScaleInE0ELSO_0EEEEEENS4_6LayoutISC_NS5_IJNSA_ILi0EEESS_SS_EEEEENS5_IJNS4_10UnderscoreESV_SV_EEEEENS4_13SM90_TMA_LOADENS4_14ComposedLayoutINS4_7SwizzleILi1ELi4ELi3EEENS4_18smem_ptr_flag_bitsILi16EEENSR_INS5_IJNSA_ILi8EEESF_EEENS5_IJSF_SB_EEEEEEEvNS4_8identityESY_S18_vS19_EENS_8epilogue10collective18CollectiveEpilogueINS1B_23Sm100TmaWarpSpecializedILi2ELi1ELi8ELb1ELb0EEEJSG_NS5_IJNSR_ISE_SB_EENSR_ISF_SB_EEEEESH_SI_SH_SI_NS1B_6fusion15FusionCallbacksIS1F_NS1J_17LinearCombinationISH_fSH_fLNS_15FloatRoundStyleE2EEESG_S1I_JEEENS4_5SM1004TMEM4LOAD26SM100_TMEM_LOAD_16dp256b2xESY_S18_NS4_17SM75_U32x4_LDSM_NENS4_14SM90_TMA_STOREES18_NS4_17SM90_U32x4_STSM_NENS4_39AutoVectorizingCopyWithAssumedAlignmentILi128EEEEEEvvEEEEvNT_6ParamsE)
	.align		4
        /*000c*/ 	.word	index@(__assertfail)
	.align		4
        /*0010*/ 	.word	0x00000000
	.align		4
        /*0014*/ 	.word	0xfffffffe
	.align		4
        /*0018*/ 	.word	0x00000000
	.align		4
        /*001c*/ 	.word	0xfffffffd
	.align		4
        /*0020*/ 	.word	0x00000000
	.align		4
        /*0024*/ 	.word	0xfffffffc


//--------------------- .nv.constant4             --------------------------
	.section	.nv.constant4,"a",@progbits
	.align	8
	.align		8
.nv.constant4:
        /*0000*/ 	.dword	__assertfail
	.align		8
        /*0008*/ 	.dword	__unnamed_1
	.align		8
        /*0010*/ 	.dword	__unnamed_2
	.align		8
        /*0018*/ 	.dword	_ZN40_INTERNAL_cfc91ea5_4_k_cu_ca2058fc_133594cuda3std3__45__cpo5beginE
	.align		8
        /*0020*/ 	.dword	_ZN40_INTERNAL_cfc91ea5_4_k_cu_ca2058fc_133594cuda3std3__45__cpo3endE
	.align		8
        /*0028*/ 	.dword	_ZN40_INTERNAL_cfc91ea5_4_k_cu_ca2058fc_133594cuda3std3__45__cpo6cbeginE
	.align		8
        /*0030*/ 	.dword	_ZN40_INTERNAL_cfc91ea5_4_k_cu_ca2058fc_133594cuda3std3__45__cpo4cendE
	.align		8
        /*0038*/ 	.dword	_ZN40_INTERNAL_cfc91ea5_4_k_cu_ca2058fc_133594cuda3std3__442_GLOBAL__N__cfc91ea5_4_k_cu_ca2058fc_133596ignoreE
	.align		8
        /*0040*/ 	.dword	_ZN40_INTERNAL_cfc91ea5_4_k_cu_ca2058fc_133594cuda3std3__419piecewise_constructE
	.align		8
        /*0048*/ 	.dword	_ZN40_INTERNAL_cfc91ea5_4_k_cu_ca2058fc_133594cuda3std3__48in_placeE
	.align		8
        /*0050*/ 	.dword	_ZN40_INTERNAL_cfc91ea5_4_k_cu_ca2058fc_133594cuda3std6ranges3__45__cpo4swapE
	.align		8
        /*0058*/ 	.dword	_ZN40_INTERNAL_cfc91ea5_4_k_cu_ca2058fc_133594cuda3std6ranges3__45__cpo9iter_moveE
	.align		8
        /*0060*/ 	.dword	_ZN40_INTERNAL_cfc91ea5_4_k_cu_ca2058fc_133594cute7productE
	.align		8
        /*0068*/ 	.dword	_ZN40_INTERNAL_cfc91ea5_4_k_cu_ca2058fc_133594cute1_E
	.align		8
        /*0070*/ 	.dword	$str$25
	.align		8
        /*0078*/ 	.dword	$str$26
	.align		8
        /*0080*/ 	.dword	$str$27
	.align		8
        /*0088*/ 	.dword	$str$28


//--------------------- .text._ZN7cutlass13device_kernelINS_4gemm6kernel13GemmUniversalIN4cute5tupleIJiiiiEEENS1_10collective13CollectiveMmaINS1_35MainloopSm100TmaUmmaWarpSpecializedILi88ELi2ELi4ENS5_IJNS4_1CILi1EEESB_SB_EEEEENS5_IJNSA_ILi64EEENSA_ILi16EEESF_EEENS_10bfloat16_tENS5_IJlSB_lEEESH_SI_NS4_8TiledMMAINS4_8MMA_AtomIJNS4_20SM100_MMA_F16BF16_SSISH_SH_fLi64ELi16ELNS4_4UMMA5MajorE0ELSN_0ELNSM_7ScaleInE0ELSO_0EEEEEENS4_6LayoutISC_NS5_IJNSA_ILi0EEESS_SS_EEEEENS5_IJNS4_10UnderscoreESV_SV_EEEEENS4_13SM90_TMA_LOADENS4_14ComposedLayoutINS4_7SwizzleILi1ELi4ELi3EEENS4_18smem_ptr_flag_bitsILi16EEENSR_INS5_IJNSA_ILi8EEESF_EEENS5_IJSF_SB_EEEEEEEvNS4_8identityESY_S18_vS19_EENS_8epilogue10collective18CollectiveEpilogueINS1B_23Sm100TmaWarpSpecializedILi2ELi1ELi8ELb1ELb0EEEJSG_NS5_IJNSR_ISE_SB_EENSR_ISF_SB_EEEEESH_SI_SH_SI_NS1B_6fusion15FusionCallbacksIS1F_NS1J_17LinearCombinationISH_fSH_fLNS_15FloatRoundStyleE2EEESG_S1I_JEEENS4_5SM1004TMEM4LOAD26SM100_TMEM_LOAD_16dp256b2xESY_S18_NS4_17SM75_U32x4_LDSM_NENS4_14SM90_TMA_STOREES18_NS4_17SM90_U32x4_STSM_NENS4_39AutoVectorizingCopyWithAssumedAlignmentILi128EEEEEEvvEEEEvNT_6ParamsE --------------------------
	.section	.text._ZN7cutlass13device_kernelINS_4gemm6kernel13GemmUniversalIN4cute5tupleIJiiiiEEENS1_10collective13CollectiveMmaINS1_35MainloopSm100TmaUmmaWarpSpecializedILi88ELi2ELi4ENS5_IJNS4_1CILi1EEESB_SB_EEEEENS5_IJNSA_ILi64EEENSA_ILi16EEESF_EEENS_10bfloat16_tENS5_IJlSB_lEEESH_SI_NS4_8TiledMMAINS4_8MMA_AtomIJNS4_20SM100_MMA_F16BF16_SSISH_SH_fLi64ELi16ELNS4_4UMMA5MajorE0ELSN_0ELNSM_7ScaleInE0ELSO_0EEEEEENS4_6LayoutISC_NS5_IJNSA_ILi0EEESS_SS_EEEEENS5_IJNS4_10UnderscoreESV_SV_EEEEENS4_13SM90_TMA_LOADENS4_14ComposedLayoutINS4_7SwizzleILi1ELi4ELi3EEENS4_18smem_ptr_flag_bitsILi16EEENSR_INS5_IJNSA_ILi8EEESF_EEENS5_IJSF_SB_EEEEEEEvNS4_8identityESY_S18_vS19_EENS_8epilogue10collective18CollectiveEpilogueINS1B_23Sm100TmaWarpSpecializedILi2ELi1ELi8ELb1ELb0EEEJSG_NS5_IJNSR_ISE_SB_EENSR_ISF_SB_EEEEESH_SI_SH_SI_NS1B_6fusion15FusionCallbacksIS1F_NS1J_17LinearCombinationISH_fSH_fLNS_15FloatRoundStyleE2EEESG_S1I_JEEENS4_5SM1004TMEM4LOAD26SM100_TMEM_LOAD_16dp256b2xESY_S18_NS4_17SM75_U32x4_LDSM_NENS4_14SM90_TMA_STOREES18_NS4_17SM90_U32x4_STSM_NENS4_39AutoVectorizingCopyWithAssumedAlignmentILi128EEEEEEvvEEEEvNT_6ParamsE,"ax",@progbits
	.align	128
.text._ZN7cutlass13device_kernelINS_4gemm6kernel13GemmUniversalIN4cute5tupleIJiiiiEEENS1_10collective13CollectiveMmaINS1_35MainloopSm100TmaUmmaWarpSpecializedILi88ELi2ELi4ENS5_IJNS4_1CILi1EEESB_SB_EEEEENS5_IJNSA_ILi64EEENSA_ILi16EEESF_EEENS_10bfloat16_tENS5_IJlSB_lEEESH_SI_NS4_8TiledMMAINS4_8MMA_AtomIJNS4_20SM100_MMA_F16BF16_SSISH_SH_fLi64ELi16ELNS4_4UMMA5MajorE0ELSN_0ELNSM_7ScaleInE0ELSO_0EEEEEENS4_6LayoutISC_NS5_IJNSA_ILi0EEESS_SS_EEEEENS5_IJNS4_10UnderscoreESV_SV_EEEEENS4_13SM90_TMA_LOADENS4_14ComposedLayoutINS4_7SwizzleILi1ELi4ELi3EEENS4_18smem_ptr_flag_bitsILi16EEENSR_INS5_IJNSA_ILi8EEESF_EEENS5_IJSF_SB_EEEEEEEvNS4_8identityESY_S18_vS19_EENS_8epilogue10collective18CollectiveEpilogueINS1B_23Sm100TmaWarpSpecializedILi2ELi1ELi8ELb1ELb0EEEJSG_NS5_IJNSR_ISE_SB_EENSR_ISF_SB_EEEEESH_SI_SH_SI_NS1B_6fusion15FusionCallbacksIS1F_NS1J_17LinearCombinationISH_fSH_fLNS_15FloatRoundStyleE2EEESG_S1I_JEEENS4_5SM1004TMEM4LOAD26SM100_TMEM_LOAD_16dp256b2xESY_S18_NS4_17SM75_U32x4_LDSM_NENS4_14SM90_TMA_STOREES18_NS4_17SM90_U32x4_STSM_NENS4_39AutoVectorizingCopyWithAssumedAlignmentILi128EEEEEEvvEEEEvNT_6ParamsE:
        .type           _ZN7cutlass13device_kernelINS_4gemm6kernel13GemmUniversalIN4cute5tupleIJiiiiEEENS1_10collective13CollectiveMmaINS1_35MainloopSm100TmaUmmaWarpSpecializedILi88ELi2ELi4ENS5_IJNS4_1CILi1EEESB_SB_EEEEENS5_IJNSA_ILi64EEENSA_ILi16EEESF_EEENS_10bfloat16_tENS5_IJlSB_lEEESH_SI_NS4_8TiledMMAINS4_8MMA_AtomIJNS4_20SM100_MMA_F16BF16_SSISH_SH_fLi64ELi16ELNS4_4UMMA5MajorE0ELSN_0ELNSM_7ScaleInE0ELSO_0EEEEEENS4_6LayoutISC_NS5_IJNSA_ILi0EEESS_SS_EEEEENS5_IJNS4_10UnderscoreESV_SV_EEEEENS4_13SM90_TMA_LOADENS4_14ComposedLayoutINS4_7SwizzleILi1ELi4ELi3EEENS4_18smem_ptr_flag_bitsILi16EEENSR_INS5_IJNSA_ILi8EEESF_EEENS5_IJSF_SB_EEEEEEEvNS4_8identityESY_S18_vS19_EENS_8epilogue10collective18CollectiveEpilogueINS1B_23Sm100TmaWarpSpecializedILi2ELi1ELi8ELb1ELb0EEEJSG_NS5_IJNSR_ISE_SB_EENSR_ISF_SB_EEEEESH_SI_SH_SI_NS1B_6fusion15FusionCallbacksIS1F_NS1J_17LinearCombinationISH_fSH_fLNS_15FloatRoundStyleE2EEESG_S1I_JEEENS4_5SM1004TMEM4LOAD26SM100_TMEM_LOAD_16dp256b2xESY_S18_NS4_17SM75_U32x4_LDSM_NENS4_14SM90_TMA_STOREES18_NS4_17SM90_U32x4_STSM_NENS4_39AutoVectorizingCopyWithAssumedAlignmentILi128EEEEEEvvEEEEvNT_6ParamsE,@function
        .size           _ZN7cutlass13device_kernelINS_4gemm6kernel13GemmUniversalIN4cute5tupleIJiiiiEEENS1_10collective13CollectiveMmaINS1_35MainloopSm100TmaUmmaWarpSpecializedILi88ELi2ELi4ENS5_IJNS4_1CILi1EEESB_SB_EEEEENS5_IJNSA_ILi64EEENSA_ILi16EEESF_EEENS_10bfloat16_tENS5_IJlSB_lEEESH_SI_NS4_8TiledMMAINS4_8MMA_AtomIJNS4_20SM100_MMA_F16BF16_SSISH_SH_fLi64ELi16ELNS4_4UMMA5MajorE0ELSN_0ELNSM_7ScaleInE0ELSO_0EEEEEENS4_6LayoutISC_NS5_IJNSA_ILi0EEESS_SS_EEEEENS5_IJNS4_10UnderscoreESV_SV_EEEEENS4_13SM90_TMA_LOADENS4_14ComposedLayoutINS4_7SwizzleILi1ELi4ELi3EEENS4_18smem_ptr_flag_bitsILi16EEENSR_INS5_IJNSA_ILi8EEESF_EEENS5_IJSF_SB_EEEEEEEvNS4_8identityESY_S18_vS19_EENS_8epilogue10collective18CollectiveEpilogueINS1B_23Sm100TmaWarpSpecializedILi2ELi1ELi8ELb1ELb0EEEJSG_NS5_IJNSR_ISE_SB_EENSR_ISF_SB_EEEEESH_SI_SH_SI_NS1B_6fusion15FusionCallbacksIS1F_NS1J_17LinearCombinationISH_fSH_fLNS_15FloatRoundStyleE2EEESG_S1I_JEEENS4_5SM1004TMEM4LOAD26SM100_TMEM_LOAD_16dp256b2xESY_S18_NS4_17SM75_U32x4_LDSM_NENS4_14SM90_TMA_STOREES18_NS4_17SM90_U32x4_STSM_NENS4_39AutoVectorizingCopyWithAssumedAlignmentILi128EEEEEEvvEEEEvNT_6ParamsE,(.L_x_153 - _ZN7cutlass13device_kernelINS_4gemm6kernel13GemmUniversalIN4cute5tupleIJiiiiEEENS1_10collective13CollectiveMmaINS1_35MainloopSm100TmaUmmaWarpSpecializedILi88ELi2ELi4ENS5_IJNS4_1CILi1EEESB_SB_EEEEENS5_IJNSA_ILi64EEENSA_ILi16EEESF_EEENS_10bfloat16_tENS5_IJlSB_lEEESH_SI_NS4_8TiledMMAINS4_8MMA_AtomIJNS4_20SM100_MMA_F16BF16_SSISH_SH_fLi64ELi16ELNS4_4UMMA5MajorE0ELSN_0ELNSM_7ScaleInE0ELSO_0EEEEEENS4_6LayoutISC_NS5_IJNSA_ILi0EEESS_SS_EEEEENS5_IJNS4_10UnderscoreESV_SV_EEEEENS4_13SM90_TMA_LOADENS4_14ComposedLayoutINS4_7SwizzleILi1ELi4ELi3EEENS4_18smem_ptr_flag_bitsILi16EEENSR_INS5_IJNSA_ILi8EEESF_EEENS5_IJSF_SB_EEEEEEEvNS4_8identityESY_S18_vS19_EENS_8epilogue10collective18CollectiveEpilogueINS1B_23Sm100TmaWarpSpecializedILi2ELi1ELi8ELb1ELb0EEEJSG_NS5_IJNSR_ISE_SB_EENSR_ISF_SB_EEEEESH_SI_SH_SI_NS1B_6fusion15FusionCallbacksIS1F_NS1J_17LinearCombinationISH_fSH_fLNS_15FloatRoundStyleE2EEESG_S1I_JEEENS4_5SM1004TMEM4LOAD26SM100_TMEM_LOAD_16dp256b2xESY_S18_NS4_17SM75_U32x4_LDSM_NENS4_14SM90_TMA_STOREES18_NS4_17SM90_U32x4_STSM_NENS4_39AutoVectorizingCopyWithAssumedAlignmentILi128EEEEEEvvEEEEvNT_6ParamsE)
        .other          _ZN7cutlass13device_kernelINS_4gemm6kernel13GemmUniversalIN4cute5tupleIJiiiiEEENS1_10collective13CollectiveMmaINS1_35MainloopSm100TmaUmmaWarpSpecializedILi88ELi2ELi4ENS5_IJNS4_1CILi1EEESB_SB_EEEEENS5_IJNSA_ILi64EEENSA_ILi16EEESF_EEENS_10bfloat16_tENS5_IJlSB_lEEESH_SI_NS4_8TiledMMAINS4_8MMA_AtomIJNS4_20SM100_MMA_F16BF16_SSISH_SH_fLi64ELi16ELNS4_4UMMA5MajorE0ELSN_0ELNSM_7ScaleInE0ELSO_0EEEEEENS4_6LayoutISC_NS5_IJNSA_ILi0EEESS_SS_EEEEENS5_IJNS4_10UnderscoreESV_SV_EEEEENS4_13SM90_TMA_LOADENS4_14ComposedLayoutINS4_7SwizzleILi1ELi4ELi3EEENS4_18smem_ptr_flag_bitsILi16EEENSR_INS5_IJNSA_ILi8EEESF_EEENS5_IJSF_SB_EEEEEEEvNS4_8identityESY_S18_vS19_EENS_8epilogue10collective18CollectiveEpilogueINS1B_23Sm100TmaWarpSpecializedILi2ELi1ELi8ELb1ELb0EEEJSG_NS5_IJNSR_ISE_SB_EENSR_ISF_SB_EEEEESH_SI_SH_SI_NS1B_6fusion15FusionCallbacksIS1F_NS1J_17LinearCombinationISH_fSH_fLNS_15FloatRoundStyleE2EEESG_S1I_JEEENS4_5SM1004TMEM4LOAD26SM100_TMEM_LOAD_16dp256b2xESY_S18_NS4_17SM75_U32x4_LDSM_NENS4_14SM90_TMA_STOREES18_NS4_17SM90_U32x4_STSM_NENS4_39AutoVectorizingCopyWithAssumedAlignmentILi128EEEEEEvvEEEEvNT_6ParamsE,@"STO_CUDA_ENTRY STV_DEFAULT"
_ZN7cutlass13device_kernelINS_4gemm6kernel13GemmUniversalIN4cute5tupleIJiiiiEEENS1_10collective13CollectiveMmaINS1_35MainloopSm100TmaUmmaWarpSpecializedILi88ELi2ELi4ENS5_IJNS4_1CILi1EEESB_SB_EEEEENS5_IJNSA_ILi64EEENSA_ILi16EEESF_EEENS_10bfloat16_tENS5_IJlSB_lEEESH_SI_NS4_8TiledMMAINS4_8MMA_AtomIJNS4_20SM100_MMA_F16BF16_SSISH_SH_fLi64ELi16ELNS4_4UMMA5MajorE0ELSN_0ELNSM_7ScaleInE0ELSO_0EEEEEENS4_6LayoutISC_NS5_IJNSA_ILi0EEESS_SS_EEEEENS5_IJNS4_10UnderscoreESV_SV_EEEEENS4_13SM90_TMA_LOADENS4_14ComposedLayoutINS4_7SwizzleILi1ELi4ELi3EEENS4_18smem_ptr_flag_bitsILi16EEENSR_INS5_IJNSA_ILi8EEESF_EEENS5_IJSF_SB_EEEEEEEvNS4_8identityESY_S18_vS19_EENS_8epilogue10collective18CollectiveEpilogueINS1B_23Sm100TmaWarpSpecializedILi2ELi1ELi8ELb1ELb0EEEJSG_NS5_IJNSR_ISE_SB_EENSR_ISF_SB_EEEEESH_SI_SH_SI_NS1B_6fusion15FusionCallbacksIS1F_NS1J_17LinearCombinationISH_fSH_fLNS_15FloatRoundStyleE2EEESG_S1I_JEEENS4_5SM1004TMEM4LOAD26SM100_TMEM_LOAD_16dp256b2xESY_S18_NS4_17SM75_U32x4_LDSM_NENS4_14SM90_TMA_STOREES18_NS4_17SM90_U32x4_STSM_NENS4_39AutoVectorizingCopyWithAssumedAlignmentILi128EEEEEEvvEEEEvNT_6ParamsE:
[----:B------:R-:W1:Y:S01]  /*0000*/  LDC R1, c[0x0][0x37c] ;  /* 0x0000df00ff017b82 */ /* 0x000e620000000800 */
[----:B------:R-:W2:Y:S01]  /*0010*/  S2R R61, SR_TID.X ;  /* 0x00000000003d7919 */ /* 0x000ea20000002100 */
[----:B------:R-:W3:Y:S01]  /*0020*/  LDCU.64 UR4, c[0x0][0x890] ;  /* 0x00011200ff0477ac */ /* 0x000ee20008000a00 */
[----:B------:R-:W-:Y:S02]  /*0030*/  PRMT R49, RZ, 0x7610, R49 ;  /* 0x00007610ff317816 */ /* 0x000fe40000000031 */
[----:B------:R-:W-:Y:S01]  /*0040*/  ELECT P5, URZ, PT ;  /* 0x0000000000ff782f */ /* 0x000fe200038a0000 */
[----:B------:R-:W4:Y:S01]  /*0050*/  LDCU.64 UR40, c[0x0][0x358] ;  /* 0x00006b00ff2877ac */ /* 0x000f220008000a00 */
[----:B---3--:R-:W-:-:S04]  /*0060*/  UISETP.NE.U32.AND UP0, UPT, UR4, URZ, UPT ;  /* 0x000000ff0400728c */ /* 0x008fc8000bf05070 */
[----:B------:R-:W-:Y:S01]  /*0070*/  UISETP.NE.AND.EX UP0, UPT, UR5, URZ, UPT, UP0 ;  /* 0x000000ff0500728c */ /* 0x000fe2000bf05300 */
[----:B--2---:R-:W-:-:S05]  /*0080*/  SHF.R.U32.HI R53, RZ, 0x5, R61 ;  /* 0x00000005ff357819 */ /* 0x004fca000001163d */
[----:B------:R-:W2:Y:S02]  /*0090*/  SHFL.IDX PT, R0, R53, RZ, 0x1f ;  /* 0x00001fff35007589 */ /* 0x000ea400000e0000 */
[----:B--2---:R-:W-:Y:S01]  /*00a0*/  R2UR UR8, R0 ;  /* 0x00000000000872ca */ /* 0x004fe200000e0000 */
[----:B-1--4-:R-:W-:-:S14]  /*00b0*/  BRA.U UP0, `(.L_x_0) ;  /* 0x00000001002c7547 */ /* 0x012fdc000b800000 */
[----:B------:R-:W1:Y:S02]  /*00c0*/  LDCU.64 UR6, c[0x0][0x888] ;  /* 0x00011100ff0677ac */ /* 0x000e640008000a00 */
[----:B-1----:R-:W-:-:S04]  /*00d0*/  UISETP.NE.U32.AND UP0, UPT, UR6, URZ, UPT ;  /* 0x000000ff0600728c */ /* 0x002fc8000bf05070 */
[----:B------:R-:W-:-:S09]  /*00e0*/  UISETP.NE.AND.EX UP0, UPT, UR7, URZ, UPT, UP0 ;  /* 0x000000ff0700728c */ /* 0x000fd2000bf05300 */
[----:B------:R-:W-:Y:S05]  /*00f0*/  BRA.U !UP0, `(.L_x_1) ;  /* 0x0000000108107547 */ /* 0x000fea000b800000 */
[----:B------:R-:W1:Y:S02]  /*0100*/  LDC.64 R30, c[0x0][0x888] ;  /* 0x00022200ff1e7b82 */ /* 0x000e640000000a00 */
[----:B-1----:R1:W5:Y:S01]  /*0110*/  LDG.E R30, desc[UR40][R30.64] ;  /* 0x000000281e1e7981 */ /* 0x002362000c1e1900 */
[----:B------:R-:W-:Y:S01]  /*0120*/  HFMA2 R49, -RZ, RZ, 0, 5.9604644775390625e-08 ;  /* 0x00000001ff317431 */ /* 0x000fe200000001ff */
[----:B------:R-:W-:Y:S05]  /*0130*/  BRA `(.L_x_0) ;  /* 0x00000000000c7947 */ /* 0x000fea0003800000 */
.L_x_1:
[----:B------:R-:W1:Y:S01]  /*0140*/  LDCU UR6, c[0x0][0x880] ;  /* 0x00011000ff0677ac */ /* 0x000e620008000800 */
[----:B------:R-:W-:Y:S01]  /*0150*/  HFMA2 R49, -RZ, RZ, 0, 5.9604644775390625e-08 ;  /* 0x00000001ff317431 */ /* 0x000fe200000001ff */
[----:B-1----:R-:W-:-:S07]  /*0160*/  MOV R30, UR6 ;  /* 0x00000006001e7c02 */ /* 0x002fce0008000f00 */
.L_x_0:
[----:B------:R-:W2:Y:S02]  /*0170*/  LDCU.64 UR6, c[0x0][0x8b0] ;  /* 0x00011600ff0677ac */ /* 0x000ea40008000a00 */
[----:B--2---:R-:W-:-:S04]  /*0180*/  UISETP.NE.U32.AND UP0, UPT, UR6, URZ, UPT ;  /* 0x000000ff0600728c */ /* 0x004fc8000bf05070 */
[----:B------:R-:W-:-:S09]  /*0190*/  UISETP.NE.AND.EX UP0, UPT, UR7, URZ, UPT, UP0 ;  /* 0x000000ff0700728c */ /* 0x000fd2000bf05300 */
[----:B------:R-:W-:Y:S05]  /*01a0*/  BRA.U UP0, `(.L_x_2) ;  /* 0x0000000100247547 */ /* 0x000fea000b800000 */
[----:B------:R-:W2:Y:S02]  /*01b0*/  LDCU.64 UR6, c[0x0][0x8a8] ;  /* 0x00011500ff0677ac */ /* 0x000ea40008000a00 */
[----:B--2---:R-:W-:-:S04]  /*01c0*/  UISETP.NE.U32.AND UP0, UPT, UR6, URZ, UPT ;  /* 0x000000ff0600728c */ /* 0x004fc8000bf05070 */
[----:B------:R-:W-:-:S09]  /*01d0*/  UISETP.NE.AND.EX UP0, UPT, UR7, URZ, UPT, UP0 ;  /* 0x000000ff0700728c */ /* 0x000fd2000bf05300 */
[----:B------:R-:W-:Y:S05]  /*01e0*/  BRA.U !UP0, `(.L_x_3) ;  /* 0x00000001080c7547 */ /* 0x000fea000b800000 */
[----:B------:R-:W2:Y:S02]  /*01f0*/  LDC.64 R2, c[0x0][0x8a8] ;  /* 0x00022a00ff027b82 */ /* 0x000ea40000000a00 */
[----:B--2---:R2:W5:Y:S01]  /*0200*/  LDG.E R29, desc[UR40][R2.64] ;  /* 0x00000028021d7981 */ /* 0x004562000c1e1900 */
[----:B------:R-:W-:Y:S05]  /*0210*/  BRA `(.L_x_2) ;  /* 0x0000000000087947 */ /* 0x000fea0003800000 */
.L_x_3:
[----:B------:R-:W2:Y:S02]  /*0220*/  LDCU UR6, c[0x0][0x8a0] ;  /* 0x00011400ff0677ac */ /* 0x000ea40008000800 */
[----:B--2---:R-:W-:Y:S02]  /*0230*/  MOV R29, UR6 ;  /* 0x00000006001d7c02 */ /* 0x004fe40008000f00 */
.L_x_2:
[----:B------:R-:W-:Y:S01]  /*0240*/  IMAD.U32 R0, RZ, RZ, UR8 ;  /* 0x00000008ff007e24 */ /* 0x000fe2000f8e00ff */
[----:B------:R-:W-:Y:S04]  /*0250*/  BSSY.RECONVERGENT B0, `(.L_x_4) ;  /* 0x000000c000007945 */ /* 0x000fe80003800200 */
[C---:B------:R-:W-:Y:S02]  /*0260*/  ISETP.NE.OR P1, PT, R0.reuse, 0x1, !P5 ;  /* 0x000000010000780c */ /* 0x040fe40006f25670 */
[----:B------:R-:W-:-:S11]  /*0270*/  ISETP.NE.OR P0, PT, R0, 0x3, !P5 ;  /* 0x000000030000780c */ /* 0x000fd60006f05670 */
[----:B------:R-:W-:Y:S05]  /*0280*/  @P1 BRA `(.L_x_5) ;  /* 0x0000000000201947 */ /* 0x000fea0003800000 */
[----:B------:R-:W3:Y:S02]  /*0290*/  LDCU.64 UR6, c[0x0][0x348] ;  /* 0x00006900ff0677ac */ /* 0x000ee40008000a00 */
[----:B---3--:R-:W-:Y:S02]  /*02a0*/  UIADD3 UR10, UP1, UPT, UR6, 0x80, URZ ;  /* 0x00000080060a7890 */ /* 0x008fe4000ff3e0ff */
[----:B------:R-:W-:Y:S02]  /*02b0*/  UIADD3 UR6, UP0, UPT, UR6, 0x180, URZ ;  /* 0x0000018006067890 */ /* 0x000fe4000ff1e0ff */
[----:B------:R-:W-:Y:S02]  /*02c0*/  UIADD3.X UR11, UPT, UPT, URZ, UR7, URZ, UP1, !UPT ;  /* 0x00000007ff0b7290 */ /* 0x000fe40008ffe4ff */
[----:B------:R-:W-:-:S07]  /*02d0*/  UIADD3.X UR7, UPT, UPT, URZ, UR7, URZ, UP0, !UPT ;  /* 0x00000007ff077290 */ /* 0x000fce00087fe4ff */
[----:B------:R3:W-:Y:S02]  /*02e0*/  UTMACCTL.PF [UR10] ;  /* 0x000000000a0079b9 */ /* 0x0007e40008040000 */
[----:B------:R3:W-:Y:S02]  /*02f0*/  UTMACCTL.PF [UR6] ;  /* 0x00000000060079b9 */ /* 0x0007e40008040000 */
[----:B---3--:R-:W-:Y:S01]  /*0300*/  NOP ;  /* 0x0000000000007918 */ /* 0x008fe20000000000 */
.L_x_5:
[----:B------:R-:W-:Y:S05]  /*0310*/  BSYNC.RECONVERGENT B0 ;  /* 0x0000000000007941 */ /* 0x000fea0003800200 */
.L_x_4:
[----:B------:R-:W-:Y:S04]  /*0320*/  BSSY.RECONVERGENT B0, `(.L_x_6) ;  /* 0x000000a000007945 */ /* 0x000fe80003800200 */
        /* <DEDUP_REMOVED lines=9> */
.L_x_7:
[----:B------:R-:W-:Y:S05]  /*03c0*/  BSYNC.RECONVERGENT B0 ;  /* 0x0000000000007941 */ /* 0x000fea0003800200 */
.L_x_6:
[----:B------:R-:W3:Y:S01]  /*03d0*/  LDCU.64 UR6, c[0x0][0x888] ;  /* 0x00011100ff0677ac */ /* 0x000ee20008000a00 */
[----:B------:R-:W-:Y:S02]  /*03e0*/  UISETP.EQ.U32.AND UP1, UPT, UR4, URZ, UPT ;  /* 0x000000ff0400728c */ /* 0x000fe4000bf22070 */
[----:B------:R-:W-:Y:S02]  /*03f0*/  UPLOP3.LUT UP2, UPT, UPT, UPT, UPT, 0x80, 0x8 ;  /* 0x000000000008789c */ /* 0x000fe40003f4f070 */
[----:B---3--:R-:W-:-:S04]  /*0400*/  UISETP.NE.U32.AND UP0, UPT, UR6, URZ, UPT ;  /* 0x000000ff0600728c */ /* 0x008fc8000bf05070 */
[----:B------:R-:W-:-:S04]  /*0410*/  UISETP.NE.AND.EX UP0, UPT, UR7, URZ, UPT, UP0 ;  /* 0x000000ff0700728c */ /* 0x000fc8000bf05300 */
[----:B------:R-:W-:-:S04]  /*0420*/  UISETP.EQ.OR.EX UP3, UPT, UR5, URZ, !UP0, UP1 ;  /* 0x000000ff0500728c */ /* 0x000fc8000c762710 */
[----:B------:R-:W-:-:S05]  /*0430*/  UP2UR UR45, UPR, URZ, 0x8 ;  /* 0x00000008ff2d7883 */ /* 0x000fca0008000000 */
[----:B------:R-:W-:Y:S07]  /*0440*/  BRA.U !UP3, `(.L_x_8) ;  /* 0x000000010b207547 */ /* 0x000fee000b800000 */
[----:B------:R-:W-:Y:S01]  /*0450*/  UISETP.NE.U32.AND UP2, UPT, UR4, URZ, UPT ;  /* 0x000000ff0400728c */ /* 0x000fe2000bf45070 */
[----:B-----5:R-:W-:Y:S01]  /*0460*/  FSETP.NEU.AND P0, PT, R30, RZ, PT ;  /* 0x000000ff1e00720b */ /* 0x020fe20003f0d000 */
[----:B------:R-:W-:Y:S02]  /*0470*/  USEL UR4, URZ, 0xffffffff, UP0 ;  /* 0xffffffffff047887 */ /* 0x000fe40008000000 */
[----:B------:R-:W-:-:S10]  /*0480*/  UISETP.NE.AND.EX UP2, UPT, UR5, URZ, UPT, UP2 ;  /* 0x000000ff0500728c */ /* 0x000fd4000bf45320 */
[----:B------:R-:W-:Y:S01]  /*0490*/  VOTEU.ANY UP1, P0 ;  /* 0x0000000000ff7886 */ /* 0x000fe20000020100 */
[----:B------:R-:W-:-:S04]  /*04a0*/  @!UP2 USEL UR4, URZ, 0xffffffff, UP1 ;  /* 0xffffffffff04a887 */ /* 0x000fc80008800000 */
[----:B------:R-:W-:-:S04]  /*04b0*/  ULOP3.LUT UR4, UR4, 0x1, URZ, 0xc0, !UPT ;  /* 0x0000000104047892 */ /* 0x000fc8000f8ec0ff */
[----:B------:R-:W-:-:S11]  /*04c0*/  UISETP.NE.U32.AND UP2, UPT, UR4, 0x1, UPT ;  /* 0x000000010400788c */ /* 0x000fd6000bf45070 */
.L_x_8:
[----:B--2---:R-:W2:Y:S01]  /*04d0*/  SHFL.IDX PT, R2, R53, RZ, 0x1f ;  /* 0x00001fff35027589 */ /* 0x004ea200000e0000 */
[----:B------:R-:W-:-:S04]  /*04e0*/  UISETP.NE.AND UP1, UPT, UR8, 0x2, UPT ;  /* 0x000000020800788c */ /* 0x000fc8000bf25270 */
[----:B------:R-:W-:Y:S01]  /*04f0*/  USEL UR6, URZ, 0x1, UP1 ;  /* 0x00000001ff067887 */ /* 0x000fe20008800000 */
[----:B--2---:R-:W-:-:S13]  /*0500*/  ISETP.NE.AND P0, PT, R2, RZ, PT ;  /* 0x000000ff0200720c */ /* 0x004fda0003f05270 */
[----:B------:R-:W-:Y:S05]  /*0510*/  @P0 BRA `(.L_x_9) ;  /* 0x0000000800f40947 */ /* 0x000fea0003800000 */
[----:B------:R-:W-:Y:S01]  /*0520*/  ELECT P0, URZ, PT ;  /* 0x0000000000ff782f */ /* 0x000fe20003800000 */
[----:B------:R-:W-:-:S12]  /*0530*/  BSSY.RECONVERGENT B0, `(.L_x_9) ;  /* 0x00000bb000007945 */ /* 0x000fd80003800200 */
[----:B------:R-:W-:Y:S05]  /*0540*/  @!P0 BRA `(.L_x_10) ;  /* 0x0000000800e48947 */ /* 0x000fea0003800000 */
[----:B------:R-:W2:Y:S01]  /*0550*/  S2UR UR5, SR_CgaCtaId ;  /* 0x00000000000579c3 */ /* 0x000ea20000008800 */
[----:B------:R-:W-:Y:S01]  /*0560*/  UMOV UR7, 0x400 ;  /* 0x0000040000077882 */ /* 0x000fe20000000000 */
[----:B------:R-:W-:Y:S02]  /*0570*/  UMOV UR4, 0x1 ;  /* 0x0000000100047882 */ /* 0x000fe40000000000 */
[----:B------:R-:W-:-:S04]  /*0580*/  UIADD3 UR10, UPT, UPT, -UR4, 0x100000, URZ ;  /* 0x00100000040a7890 */ /* 0x000fc8000fffe1ff */
[----:B------:R-:W-:Y:S02]  /*0590*/  USHF.L.U32 UR11, UR10, 0xb, URZ ;  /* 0x0000000b0a0b7899 */ /* 0x000fe400080006ff */
[----:B------:R-:W-:Y:S02]  /*05a0*/  USHF.L.U32 UR10, UR10, 0x1, URZ ;  /* 0x000000010a0a7899 */ /* 0x000fe400080006ff */
[----:B--2---:R-:W-:Y:S01]  /*05b0*/  ULEA UR5, UR5, UR7, 0x18 ;  /* 0x0000000705057291 */ /* 0x004fe2000f8ec0ff */
[----:B------:R-:W2:Y:S11]  /*05c0*/  FENCE.VIEW.ASYNC.S ;  /* 0x00000000000073c6 */ /* 0x000eb60000000000 */
[----:B--2---:R2:W3:Y:S01]  /*05d0*/  SYNCS.EXCH.64 URZ, [UR5], UR10 ;  /* 0x0000000a05ff75b2 */ /* 0x0044e20008000100 */
[----:B------:R2:W4:Y:S01]  /*05e0*/  SYNCS.EXCH.64 URZ, [UR5+0x2c0], UR10 ;  /* 0x0002c00a05ff75b2 */ /* 0x0005220008000100 */
[----:B------:R2:W1:Y:S01]  /*05f0*/  SYNCS.EXCH.64 URZ, [UR5+0x8], UR10 ;  /* 0x0000080a05ff75b2 */ /* 0x0004620008000100 */
        /* <DEDUP_REMOVED lines=172> */
[----:B------:R2:W1:Y:S02]  /*10c0*/  SYNCS.EXCH.64 URZ, [UR5+0x578], UR10 ;  /* 0x0005780a05ff75b2 */ /* 0x0004640008000100 */
[----:B--234-:R-:W-:Y:S01]  /*10d0*/  NOP ;  /* 0x0000000000007918 */ /* 0x01cfe20000000000 */
.L_x_10:
[----:B------:R-:W-:Y:S05]  /*10e0*/  BSYNC.RECONVERGENT B0 ;  /* 0x0000000000007941 */ /* 0x000fea0003800200 */
.L_x_9:
[----:B------:R-:W2:Y:S01]  /*10f0*/  SHFL.IDX PT, R2, R53, RZ, 0x1f ;  /* 0x00001fff35027589 */ /* 0x000ea200000e0000 */
[----:B------:R-:W-:Y:S01]  /*1100*/  NOP ;  /* 0x0000000000007918 */ /* 0x000fe20000000000 */
[----:B--2---:R-:W-:-:S13]  /*1110*/  ISETP.NE.AND P0, PT, R2, 0x1, PT ;  /* 0x000000010200780c */ /* 0x004fda0003f05270 */
[----:B------:R-:W-:Y:S05]  /*1120*/  @P0 BRA `(.L_x_11) ;  /* 0x0000000000480947 */ /* 0x000fea0003800000 */
[----:B------:R-:W2:Y:S01]  /*1130*/  S2UR UR7, SR_CgaCtaId ;  /* 0x00000000000779c3 */ /* 0x000ea20000008800 */
[----:B------:R-:W-:Y:S01]  /*1140*/  UMOV UR9, 0x400 ;  /* 0x0000040000097882 */ /* 0x000fe20000000000 */
[----:B------:R-:W-:Y:S01]  /*1150*/  UMOV UR5, 0x20 ;  /* 0x0000002000057882 */ /* 0x000fe20000000000 */
[----:B------:R-:W-:Y:S01]  /*1160*/  UMOV UR4, 0x80 ;  /* 0x0000008000047882 */ /* 0x000fe20000000000 */
[----:B------:R-:W-:-:S04]  /*1170*/  UIADD3 UR10, UPT, UPT, -UR5, 0x100000, URZ ;  /* 0x00100000050a7890 */ /* 0x000fc8000fffe1ff */
[----:B------:R-:W-:Y:S02]  /*1180*/  USHF.L.U32 UR11, UR10, 0xb, URZ ;  /* 0x0000000b0a0b7899 */ /* 0x000fe400080006ff */
[----:B------:R-:W-:Y:S02]  /*1190*/  USHF.L.U32 UR10, UR10, 0x1, URZ ;  /* 0x000000010a0a7899 */ /* 0x000fe400080006ff */
[----:B------:R-:W-:-:S04]  /*11a0*/  UIADD3 UR4, UPT, UPT, -UR4, 0x100000, URZ ;  /* 0x0010000004047890 */ /* 0x000fc8000fffe1ff */
[----:B------:R-:W-:Y:S02]  /*11b0*/  USHF.L.U32 UR5, UR4, 0xb, URZ ;  /* 0x0000000b04057899 */ /* 0x000fe400080006ff */
[----:B------:R-:W-:Y:S01]  /*11c0*/  USHF.L.U32 UR4, UR4, 0x1, URZ ;  /* 0x0000000104047899 */ /* 0x000fe200080006ff */
[----:B------:R-:W-:Y:S01]  /*11d0*/  ELECT P0, URZ, PT ;  /* 0x0000000000ff782f */ /* 0x000fe20003800000 */
[----:B--2---:R-:W-:Y:S01]  /*11e0*/  ULEA UR7, UR7, UR9, 0x18 ;  /* 0x0000000907077291 */ /* 0x004fe2000f8ec0ff */
[----:B------:R-:W2:Y:S11]  /*11f0*/  FENCE.VIEW.ASYNC.S ;  /* 0x00000000000073c6 */ /* 0x000eb60000000000 */
[----:B--2---:R2:W3:Y:S01]  /*1200*/  SYNCS.EXCH.64 URZ, [UR7+0x580], UR10 ;  /* 0x0005800a07ff75b2 */ /* 0x0044e20008000100 */
[----:B------:R2:W4:Y:S01]  /*1210*/  SYNCS.EXCH.64 URZ, [UR7+0x590], UR4 ;  /* 0x0005900407ff75b2 */ /* 0x0005220008000100 */
[----:B------:R2:W1:Y:S01]  /*1220*/  SYNCS.EXCH.64 URZ, [UR7+0x588], UR10 ;  /* 0x0005880a07ff75b2 */ /* 0x0004620008000100 */
[----:B------:R2:W1:Y:S01]  /*1230*/  SYNCS.EXCH.64 URZ, [UR7+0x598], UR4 ;  /* 0x0005980407ff75b2 */ /* 0x0004620008000100 */
[----:B------:R-:W-:Y:S01]  /*1240*/  NOP ;  /* 0x0000000000007918 */ /* 0x000fe20000000000 */
.L_x_11:
[----:B------:R-:W2:Y:S01]  /*1250*/  SHFL.IDX PT, R2, R53, RZ, 0x1f ;  /* 0x00001fff35027589 */ /* 0x000ea200000e0000 */
[----:B------:R-:W-:Y:S01]  /*1260*/  NOP ;  /* 0x0000000000007918 */ /* 0x000fe20000000000 */
[----:B--2---:R-:W-:-:S13]  /*1270*/  ISETP.NE.AND P0, PT, R2, 0x3, PT ;  /* 0x000000030200780c */ /* 0x004fda0003f05270 */
[----:B------:R-:W-:Y:S05]  /*1280*/  @P0 BRA `(.L_x_12) ;  /* 0x0000000000300947 */ /* 0x000fea0003800000 */
[----:B------:R-:W2:Y:S01]  /*1290*/  S2UR UR5, SR_CgaCtaId ;  /* 0x00000000000579c3 */ /* 0x000ea20000008800 */
[----:B------:R-:W-:Y:S01]  /*12a0*/  UMOV UR7, 0x400 ;  /* 0x0000040000077882 */ /* 0x000fe20000000000 */
[----:B------:R-:W-:Y:S01]  /*12b0*/  UMOV UR4, 0x20 ;  /* 0x0000002000047882 */ /* 0x000fe20000000000 */
[----:B------:R-:W-:Y:S01]  /*12c0*/  ELECT P0, URZ, PT ;  /* 0x0000000000ff782f */ /* 0x000fe20003800000 */
[----:B------:R-:W-:-:S04]  /*12d0*/  UIADD3 UR10, UPT, UPT, -UR4, 0x100000, URZ ;  /* 0x00100000040a7890 */ /* 0x000fc8000fffe1ff */
[----:B------:R-:W-:Y:S02]  /*12e0*/  USHF.L.U32 UR11, UR10, 0xb, URZ ;  /* 0x0000000b0a0b7899 */ /* 0x000fe400080006ff */
[----:B------:R-:W-:Y:S02]  /*12f0*/  USHF.L.U32 UR10, UR10, 0x1, URZ ;  /* 0x000000010a0a7899 */ /* 0x000fe400080006ff */
[----:B--2---:R-:W-:Y:S01]  /*1300*/  ULEA UR5, UR5, UR7, 0x18 ;  /* 0x0000000705057291 */ /* 0x004fe2000f8ec0ff */
[----:B------:R-:W2:Y:S11]  /*1310*/  FENCE.VIEW.ASYNC.S ;  /* 0x00000000000073c6 */ /* 0x000eb60000000000 */
[----:B--2---:R2:W1:Y:S01]  /*1320*/  SYNCS.EXCH.64 URZ, [UR5+0x5a0], UR10 ;  /* 0x0005a00a05ff75b2 */ /* 0x0044620008000100 */
[----:B------:R2:W1:Y:S01]  /*1330*/  SYNCS.EXCH.64 URZ, [UR5+0x5a8], UR10 ;  /* 0x0005a80a05ff75b2 */ /* 0x0004620008000100 */
[----:B------:R-:W-:Y:S01]  /*1340*/  NOP ;  /* 0x0000000000007918 */ /* 0x000fe20000000000 */
.L_x_12:
[----:B------:R-:W3:Y:S01]  /*1350*/  SHFL.IDX PT, R2, R53, RZ, 0x1f ;  /* 0x00001fff35027589 */ /* 0x000ee200000e0000 */
[----:B------:R-:W-:Y:S01]  /*1360*/  NOP ;  /* 0x0000000000007918 */ /* 0x000fe20000000000 */
[----:B---3--:R-:W-:-:S13]  /*1370*/  ISETP.NE.AND P0, PT, R2, 0x4, PT ;  /* 0x000000040200780c */ /* 0x008fda0003f05270 */
[----:B------:R-:W-:Y:S05]  /*1380*/  @P0 BRA `(.L_x_13) ;  /* 0x00000000004c0947 */ /* 0x000fea0003800000 */
[----:B--2---:R-:W2:Y:S01]  /*1390*/  S2UR UR5, SR_CgaCtaId ;  /* 0x00000000000579c3 */ /* 0x004ea20000008800 */
[----:B------:R-:W-:Y:S01]  /*13a0*/  UMOV UR9, 0x100 ;  /* 0x0000010000097882 */ /* 0x000fe20000000000 */
[----:B------:R-:W-:Y:S01]  /*13b0*/  UMOV UR7, 0x400 ;  /* 0x0000040000077882 */ /* 0x000fe20000000000 */
[----:B------:R-:W-:Y:S01]  /*13c0*/  USEL UR9, UR9, 0xe0, UP2 ;  /* 0x000000e009097887 */ /* 0x000fe20009000000 */
[----:B------:R-:W-:Y:S01]  /*13d0*/  UMOV UR4, 0x1 ;  /* 0x0000000100047882 */ /* 0x000fe20000000000 */
[----:B------:R-:W-:Y:S01]  /*13e0*/  ELECT P0, URZ, PT ;  /* 0x0000000000ff782f */ /* 0x000fe20003800000 */
[----:B------:R-:W-:-:S04]  /*13f0*/  UIADD3 UR10, UPT, UPT, -UR4, 0x100000, URZ ;  /* 0x00100000040a7890 */ /* 0x000fc8000fffe1ff */
[----:B------:R-:W-:Y:S02]  /*1400*/  USHF.L.U32 UR11, UR10, 0xb, URZ ;  /* 0x0000000b0a0b7899 */ /* 0x000fe400080006ff */
[----:B------:R-:W-:Y:S02]  /*1410*/  USHF.L.U32 UR10, UR10, 0x1, URZ ;  /* 0x000000010a0a7899 */ /* 0x000fe400080006ff */
[----:B------:R-:W-:-:S04]  /*1420*/  UIADD3 UR12, UPT, UPT, -UR9, 0x100000, URZ ;  /* 0x00100000090c7890 */ /* 0x000fc8000fffe1ff */
[----:B------:R-:W-:Y:S02]  /*1430*/  USHF.L.U32 UR13, UR12, 0xb, URZ ;  /* 0x0000000b0c0d7899 */ /* 0x000fe400080006ff */
[----:B------:R-:W-:Y:S02]  /*1440*/  USHF.L.U32 UR12, UR12, 0x1, URZ ;  /* 0x000000010c0c7899 */ /* 0x000fe400080006ff */
[----:B--2---:R-:W-:Y:S01]  /*1450*/  ULEA UR5, UR5, UR7, 0x18 ;  /* 0x0000000705057291 */ /* 0x004fe2000f8ec0ff */
[----:B------:R-:W2:Y:S11]  /*1460*/  FENCE.VIEW.ASYNC.S ;  /* 0x00000000000073c6 */ /* 0x000eb60000000000 */
[----:B--2---:R3:W2:Y:S01]  /*1470*/  SYNCS.EXCH.64 URZ, [UR5+0x5b0], UR10 ;  /* 0x0005b00a05ff75b2 */ /* 0x0046a20008000100 */
[----:B------:R3:W1:Y:S01]  /*1480*/  SYNCS.EXCH.64 URZ, [UR5+0x5c0], UR12 ;  /* 0x0005c00c05ff75b2 */ /* 0x0006620008000100 */
[----:B------:R3:W1:Y:S01]  /*1490*/  SYNCS.EXCH.64 URZ, [UR5+0x5b8], UR10 ;  /* 0x0005b80a05ff75b2 */ /* 0x0006620008000100 */
[----:B------:R3:W1:Y:S02]  /*14a0*/  SYNCS.EXCH.64 URZ, [UR5+0x5c8], UR12 ;  /* 0x0005c80c05ff75b2 */ /* 0x0006640008000100 */
[----:B---3--:R-:W-:Y:S01]  /*14b0*/  NOP ;  /* 0x0000000000007918 */ /* 0x008fe20000000000 */
.L_x_13:
[----:B------:R-:W3:Y:S01]  /*14c0*/  SHFL.IDX PT, R2, R53, RZ, 0x1f ;  /* 0x00001fff35027589 */ /* 0x000ee200000e0000 */
[----:B------:R-:W-:Y:S01]  /*14d0*/  NOP ;  /* 0x0000000000007918 */ /* 0x000fe20000000000 */
[----:B---3--:R-:W-:-:S13]  /*14e0*/  ISETP.NE.AND P0, PT, R2, 0x5, PT ;  /* 0x000000050200780c */ /* 0x008fda0003f05270 */
[----:B------:R-:W-:Y:S05]  /*14f0*/  @P0 BRA `(.L_x_14) ;  /* 0x0000000000580947 */ /* 0x000fea0003800000 */
[----:B------:R-:W3:Y:S01]  /*1500*/  S2UR UR7, SR_CgaCtaId ;  /* 0x00000000000779c3 */ /* 0x000ee20000008800 */
[----:B------:R-:W-:Y:S01]  /*1510*/  UMOV UR9, 0x400 ;  /* 0x0000040000097882 */ /* 0x000fe20000000000 */
[----:B--2---:R-:W-:Y:S01]  /*1520*/  UMOV UR5, 0x1 ;  /* 0x0000000100057882 */ /* 0x004fe20000000000 */
        /* <DEDUP_REMOVED lines=8> */
[----:B---3--:R-:W-:Y:S01]  /*15b0*/  ULEA UR7, UR7, UR9, 0x18 ;  /* 0x0000000907077291 */ /* 0x008fe2000f8ec0ff */
[----:B------:R-:W2:Y:S11]  /*15c0*/  FENCE.VIEW.ASYNC.S ;  /* 0x00000000000073c6 */ /* 0x000eb60000000000 */
[----:B--2---:R3:W2:Y:S01]  /*15d0*/  SYNCS.EXCH.64 URZ, [UR7+0x5d0], UR10 ;  /* 0x0005d00a07ff75b2 */ /* 0x0046a20008000100 */
[----:B------:R3:W1:Y:S01]  /*15e0*/  SYNCS.EXCH.64 URZ, [UR7+0x5f0], UR4 ;  /* 0x0005f00407ff75b2 */ /* 0x0006620008000100 */
[----:B------:R3:W1:Y:S01]  /*15f0*/  SYNCS.EXCH.64 URZ, [UR7+0x5d8], UR10 ;  /* 0x0005d80a07ff75b2 */ /* 0x0006620008000100 */
[----:B------:R3:W1:Y:S01]  /*1600*/  SYNCS.EXCH.64 URZ, [UR7+0x5f8], UR4 ;  /* 0x0005f80407ff75b2 */ /* 0x0006620008000100 */
[----:B------:R3:W1:Y:S01]  /*1610*/  SYNCS.EXCH.64 URZ, [UR7+0x5e0], UR10 ;  /* 0x0005e00a07ff75b2 */ /* 0x0006620008000100 */
[----:B------:R3:W1:Y:S01]  /*1620*/  SYNCS.EXCH.64 URZ, [UR7+0x600], UR4 ;  /* 0x0006000407ff75b2 */ /* 0x0006620008000100 */
[----:B------:R3:W1:Y:S01]  /*1630*/  SYNCS.EXCH.64 URZ, [UR7+0x5e8], UR10 ;  /* 0x0005e80a07ff75b2 */ /* 0x0006620008000100 */
[----:B------:R3:W1:Y:S02]  /*1640*/  SYNCS.EXCH.64 URZ, [UR7+0x608], UR4 ;  /* 0x0006080407ff75b2 */ /* 0x0006640008000100 */
[----:B---3--:R-:W-:Y:S01]  /*1650*/  NOP ;  /* 0x0000000000007918 */ /* 0x008fe20000000000 */
.L_x_14:
[----:B------:R-:W3:Y:S01]  /*1660*/  SHFL.IDX PT, R2, R53, RZ, 0x1f ;  /* 0x00001fff35027589 */ /* 0x000ee200000e0000 */
[----:B------:R-:W-:Y:S01]  /*1670*/  NOP ;  /* 0x0000000000007918 */ /* 0x000fe20000000000 */
[----:B---3--:R-:W-:-:S13]  /*1680*/  ISETP.NE.AND P0, PT, R2, 0x3, PT ;  /* 0x000000030200780c */ /* 0x008fda0003f05270 */
[----:B------:R-:W-:Y:S05]  /*1690*/  @P0 BRA `(.L_x_15) ;  /* 0x0000000000380947 */ /* 0x000fea0003800000 */
[----:B--2---:R-:W2:Y:S01]  /*16a0*/  S2UR UR5, SR_CgaCtaId ;  /* 0x00000000000579c3 */ /* 0x004ea20000008800 */
        /* <DEDUP_REMOVED lines=13> */
.L_x_15:
[----:B--2---:R-:W2:Y:S01]  /*1780*/  S2UR UR5, SR_CTAID.X ;  /* 0x00000000000579c3 */ /* 0x004ea20000002500 */
[----:B------:R-:W-:-:S05]  /*1790*/  CS2R.32 R48, SR_CgaSize ;  /* 0x0000000000307805 */ /* 0x000fca0000008a00 */
[----:B------:R-:W-:-:S05]  /*17a0*/  IMAD R48, R48, -0xa0, RZ ;  /* 0xffffff6030307824 */ /* 0x000fca00078e02ff */
[----:B------:R-:W-:-:S14]  /*17b0*/  R2UR UR9, R48 ;  /* 0x00000000300972ca */ /* 0x000fdc00000e0000 */
[----:B------:R-:W3:Y:S01]  /*17c0*/  LDCU UR9, c[0x0][UR9+0x2b0] ;  /* 0x00005600090977ac */ /* 0x000ee20008000800 */
[----:B------:R-:W-:Y:S01]  /*17d0*/  NOP ;  /* 0x0000000000007918 */ /* 0x000fe20000000000 */
[----:B------:R-:W-:-:S05]  /*17e0*/  CS2R.32 R48, SR_CgaSize ;  /* 0x0000000000307805 */ /* 0x000fca0000008a00 */
[----:B------:R-:W-:-:S05]  /*17f0*/  IMAD R48, R48, -0xa0, RZ ;  /* 0xffffff6030307824 */ /* 0x000fca00078e02ff */
[----:B------:R-:W-:-:S14]  /*1800*/  R2UR UR7, R48 ;  /* 0x00000000300772ca */ /* 0x000fdc00000e0000 */
[----:B------:R-:W4:Y:S01]  /*1810*/  LDCU UR7, c[0x0][UR7+0x2b4] ;  /* 0x00005680070777ac */ /* 0x000f220008000800 */
[----:B------:R-:W1:Y:S08]  /*1820*/  S2UR UR4, SR_CTAID.Y ;  /* 0x00000000000479c3 */ /* 0x000e700000002600 */
[----:B------:R-:W4:Y:S01]  /*1830*/  LDC R10, c[0x0][0xb24] ;  /* 0x0002c900ff0a7b82 */ /* 0x000f220000000800 */
[----:B--2---:R-:W-:-:S02]  /*1840*/  I2FP.F32.U32 R46, UR5 ;  /* 0x00000005002e7c45 */ /* 0x004fc40008201000 */
[----:B------:R-:W-:-:S05]  /*1850*/  CS2R.32 R3, SR_CgaSize ;  /* 0x0000000000037805 */ /* 0x000fca0000008a00 */
[----:B------:R-:W-:-:S06]  /*1860*/  IMAD R3, R3, -0xa0, RZ ;  /* 0xffffff6003037824 */ /* 0x000fcc00078e02ff */
[----:B------:R-:W2:Y:S01]  /*1870*/  LDC R3, c[0x0][R3+0x2a0] ;  /* 0x0000a80003037b82 */ /* 0x000ea20000000800 */
[----:B------:R-:W-:Y:S01]  /*1880*/  MOV R48, UR5 ;  /* 0x0000000500307c02 */ /* 0x000fe20008000f00 */
[----:B---3--:R-:W-:Y:S01]  /*1890*/  FMUL R46, R46, UR9 ;  /* 0x000000092e2e7c20 */ /* 0x008fe20008400000 */
[----:B-1----:R-:W-:Y:S02]  /*18a0*/  I2FP.F32.U32 R31, UR4 ;  /* 0x00000004001f7c45 */ /* 0x002fe40008201000 */
[----:B------:R-:W-:-:S05]  /*18b0*/  CS2R.32 R2, SR_CgaSize ;  /* 0x0000000000027805 */ /* 0x000fca0000008a00 */
[----:B------:R-:W-:-:S06]  /*18c0*/  IMAD R2, R2, -0xa0, RZ ;  /* 0xffffff6002027824 */ /* 0x000fcc00078e02ff */
[----:B------:R-:W1:Y:S01]  /*18d0*/  LDC R2, c[0x0][R2+0x2a4] ;  /* 0x0000a90002027b82 */ /* 0x000e620000000800 */
[----:B------:R-:W-:Y:S01]  /*18e0*/  MOV R47, UR4 ;  /* 0x00000004002f7c02 */ /* 0x000fe20008000f00 */
[----:B------:R-:W3:Y:S01]  /*18f0*/  F2I.U32.TRUNC.NTZ R46, R46 ;  /* 0x0000002e002e7305 */ /* 0x000ee2000020f000 */
[----:B----4-:R-:W-:-:S05]  /*1900*/  FMUL R31, R31, UR7 ;  /* 0x000000071f1f7c20 */ /* 0x010fca0008400000 */
[----:B------:R-:W-:Y:S01]  /*1910*/  BAR.SYNC.DEFER_BLOCKING 0x0 ;  /* 0x0000000000007b1d */ /* 0x000fe20000010000 */
[----:B------:R-:W-:-:S05]  /*1920*/  ISETP.GE.AND P0, PT, R10, 0x1, PT ;  /* 0x000000010a00780c */ /* 0x000fca0003f06270 */
[----:B------:R-:W4:Y:S02]  /*1930*/  F2I.U32.TRUNC.NTZ R31, R31 ;  /* 0x0000001f001f7305 */ /* 0x000f24000020f000 */
[----:B------:R-:W1:Y:S01]  /*1940*/  S2UR UR36, SR_CTAID.Z ;  /* 0x00000000002479c3 */ /* 0x000e620000002700 */
[----:B---3--:R-:W-:-:S05]  /*1950*/  IADD3 R46, PT, PT, -R46, RZ, RZ ;  /* 0x000000ff2e2e7210 */ /* 0x008fca0007ffe1ff */
[----:B--2---:R-:W-:Y:S01]  /*1960*/  IMAD R46, R3, R46, UR5 ;  /* 0x00000005032e7e24 */ /* 0x004fe2000f8e022e */
[----:B----4-:R-:W-:-:S05]  /*1970*/  IADD3 R31, PT, PT, -R31, RZ, RZ ;  /* 0x000000ff1f1f7210 */ /* 0x010fca0007ffe1ff */
[----:B-1----:R-:W-:Y:S01]  /*1980*/  IMAD R31, R2, R31, UR4 ;  /* 0x00000004021f7e24 */ /* 0x002fe2000f8e021f */
[----:B------:R-:W-:Y:S06]  /*1990*/  @!P0 BRA `(.L_x_16) ;  /* 0x0000000000b88947 */ /* 0x000fec0003800000 */
[----:B------:R-:W1:Y:S01]  /*19a0*/  LDC.64 R4, c[0x0][0xb18] ;  /* 0x0002c600ff047b82 */ /* 0x000e620000000a00 */
[----:B------:R-:W-:-:S07]  /*19b0*/  ISETP.NE.AND P0, PT, R10, 0x1, PT ;  /* 0x000000010a00780c */ /* 0x000fce0003f05270 */
[----:B------:R-:W2:Y:S08]  /*19c0*/  LDC R9, c[0x0][0xb0c] ;  /* 0x0002c300ff097b82 */ /* 0x000eb00000000800 */
[----:B------:R-:W3:Y:S08]  /*19d0*/  LDC R12, c[0x0][0x370] ;  /* 0x0000dc00ff0c7b82 */ /* 0x000ef00000000800 */
[----:B------:R-:W4:Y:S01]  /*19e0*/  LDC R11, c[0x0][0x374] ;  /* 0x0000dd00ff0b7b82 */ /* 0x000f220000000800 */
[----:B-1----:R-:W-:-:S07]  /*19f0*/  ISETP.NE.AND P1, PT, R4, 0x1, PT ;  /* 0x000000010400780c */ /* 0x002fce0003f25270 */
[----:B------:R-:W3:Y:S01]  /*1a00*/  LDC.64 R6, c[0x0][0xb10] ;  /* 0x0002c400ff067b82 */ /* 0x000ee20000000a00 */
[----:B--2---:R-:W-:-:S07]  /*1a10*/  ISETP.NE.AND P2, PT, R9, 0x1, PT ;  /* 0x000000010900780c */ /* 0x004fce0003f45270 */
[----:B------:R-:W1:Y:S08]  /*1a20*/  LDC R8, c[0x0][0xb20] ;  /* 0x0002c800ff087b82 */ /* 0x000e700000000800 */
[----:B------:R-:W2:Y:S01]  /*1a30*/  LDC.64 R2, c[0x0][0xb28] ;  /* 0x0002ca00ff027b82 */ /* 0x000ea20000000a00 */
[----:B----4-:R-:W-:-:S04]  /*1a40*/  IMAD.HI.U32 R13, R11, R5, RZ ;  /* 0x000000050b0d7227 */ /* 0x010fc800078e00ff */
[----:B------:R-:W-:-:S04]  /*1a50*/  IMAD.HI.U32 R5, R47, R5, RZ ;  /* 0x000000052f057227 */ /* 0x000fc800078e00ff */
[----:B---3--:R-:W-:-:S05]  /*1a60*/  IMAD.HI.U32 R14, R12, R6, RZ ;  /* 0x000000060c0e7227 */ /* 0x008fca00078e00ff */
[-C--:B------:R-:W-:Y:S01]  /*1a70*/  @P2 SHF.R.U32.HI R12, RZ, R7.reuse, R14 ;  /* 0x00000007ff0c2219 */ /* 0x080fe2000001160e */
[C---:B------:R-:W-:Y:S01]  /*1a80*/  IMAD.HI.U32 R14, R48.reuse, R6, RZ ;  /* 0x00000006300e7227 */ /* 0x040fe200078e00ff */
[-C--:B-1----:R-:W-:Y:S02]  /*1a90*/  @P1 SHF.R.U32.HI R11, RZ, R8.reuse, R13 ;  /* 0x00000008ff0b1219 */ /* 0x082fe4000001160d */
[----:B------:R-:W-:Y:S02]  /*1aa0*/  SHF.R.U32.HI R5, RZ, R8, R5 ;  /* 0x00000008ff057219 */ /* 0x000fe40000011605 */
[----:B------:R-:W-:Y:S02]  /*1ab0*/  SHF.R.U32.HI R14, RZ, R7, R14 ;  /* 0x00000007ff0e7219 */ /* 0x000fe4000001160e */
[----:B------:R-:W-:Y:S01]  /*1ac0*/  SEL R5, R47, R5, !P1 ;  /* 0x000000052f057207 */ /* 0x000fe20004800000 */
[----:B--2---:R-:W-:Y:S01]  /*1ad0*/  IMAD.HI.U32 R13, R11, R2, RZ ;  /* 0x000000020b0d7227 */ /* 0x004fe200078e00ff */
[----:B------:R-:W-:-:S03]  /*1ae0*/  SEL R14, R48, R14, !P2 ;  /* 0x0000000e300e7207 */ /* 0x000fc60005000000 */
[----:B------:R-:W-:Y:S01]  /*1af0*/  IMAD.HI.U32 R6, R12, R2, RZ ;  /* 0x000000020c067227 */ /* 0x000fe200078e00ff */
[----:B------:R-:W-:-:S04]  /*1b00*/  @P0 SHF.R.U32.HI R11, RZ, R3, R13 ;  /* 0x00000003ff0b0219 */ /* 0x000fc8000001160d */
[----:B------:R-:W-:Y:S01]  /*1b10*/  @P0 SHF.R.U32.HI R12, RZ, R3, R6 ;  /* 0x00000003ff0c0219 */ /* 0x000fe20000011606 */
[----:B------:R-:W-:-:S04]  /*1b20*/  IMAD R11, R11, R10, RZ ;  /* 0x0000000a0b0b7224 */ /* 0x000fc800078e02ff */
[----:B------:R-:W-:Y:S01]  /*1b30*/  IMAD R6, R12, R10, RZ ;  /* 0x0000000a0c067224 */ /* 0x000fe200078e02ff */
[----:B------:R-:W-:-:S04]  /*1b40*/  ISETP.GE.AND P1, PT, R5, R11, PT ;  /* 0x0000000b0500720c */ /* 0x000fc80003f26270 */
[----:B------:R-:W-:Y:S01]  /*1b50*/  ISETP.GE.OR P1, PT, R14, R6, P1 ;  /* 0x000000060e00720c */ /* 0x000fe20000f26670 */
[----:B------:R-:W-:-:S05]  /*1b60*/  IMAD.HI.U32 R6, R5, R2, RZ ;  /* 0x0000000205067227 */ /* 0x000fca00078e00ff */
[----:B------:R-:W-:-:S04]  /*1b70*/  SHF.R.U32.HI R6, RZ, R3, R6 ;  /* 0x00000003ff067219 */ /* 0x000fc80000011606 */
[----:B------:R-:W-:-:S03]  /*1b80*/  SEL R6, R5, R6, !P0 ;  /* 0x0000000605067207 */ /* 0x000fc60004000000 */
[----:B------:R-:W-:Y:S01]  /*1b90*/  @!P1 IMAD.HI.U32 R7, R14, R2, RZ ;  /* 0x000000020e079227 */ /* 0x000fe200078e00ff */
[----:B------:R-:W-:-:S04]  /*1ba0*/  IADD3 R2, PT, PT, -R6, RZ, RZ ;  /* 0x000000ff06027210 */ /* 0x000fc80007ffe1ff */
[----:B------:R-:W-:Y:S01]  /*1bb0*/  @!P1 SHF.R.U32.HI R3, RZ, R3, R7 ;  /* 0x00000003ff039219 */ /* 0x000fe20000011607 */
[----:B------:R-:W-:Y:S01]  /*1bc0*/  IMAD R2, R10, R2, R5 ;  /* 0x000000020a027224 */ /* 0x000fe200078e0205 */
[----:B------:R-:W-:Y:S02]  /*1bd0*/  IADD3 R7, PT, PT, -R5, RZ, RZ ;  /* 0x000000ff05077210 */ /* 0x000fe40007ffe1ff */
[----:B------:R-:W-:-:S03]  /*1be0*/  @!P1 SEL R3, R14, R3, !P0 ;  /* 0x000000030e039207 */ /* 0x000fc60004000000 */
[----:B------:R-:W-:Y:S02]  /*1bf0*/  IMAD R7, R4, R7, R47 ;  /* 0x0000000704077224 */ /* 0x000fe400078e022f */
[--C-:B------:R-:W-:Y:S02]  /*1c00*/  @!P1 IMAD.IADD R6, R6, 0x1, -R3.reuse ;  /* 0x0000000106069824 */ /* 0x100fe400078e0a03 */
[----:B------:R-:W-:Y:S01]  /*1c10*/  @!P1 IMAD R3, R2, R12, R3 ;  /* 0x0000000c02039224 */ /* 0x000fe200078e0203 */
[----:B------:R-:W-:Y:S01]  /*1c20*/  IADD3 R2, PT, PT, -R14, RZ, RZ ;  /* 0x000000ff0e027210 */ /* 0x000fe20007ffe1ff */
[----:B------:R-:W-:Y:S02]  /*1c30*/  @!P1 IMAD R5, R6, R10, R14 ;  /* 0x0000000a06059224 */ /* 0x000fe400078e020e */
[----:B------:R-:W-:Y:S02]  /*1c40*/  @!P1 IMAD.MOV.U32 R14, RZ, RZ, R3 ;  /* 0x000000ffff0e9224 */ /* 0x000fe400078e0003 */
[----:B------:R-:W-:-:S02]  /*1c50*/  IMAD R2, R9, R2, R48 ;  /* 0x0000000209027224 */ /* 0x000fc400078e0230 */
[----:B------:R-:W-:Y:S02]  /*1c60*/  IMAD R47, R5, R4, R7 ;  /* 0x00000004052f7224 */ /* 0x000fe400078e0207 */
[----:B------:R-:W-:Y:S02]  /*1c70*/  IMAD R48, R14, R9, R2 ;  /* 0x000000090e307224 */ /* 0x000fe400078e0202 */
.L_x_16:
[----:B------:R-:W1:Y:S01]  /*1c80*/  LDCU UR4, c[0x0][0xb30] ;  /* 0x00016600ff0477ac */ /* 0x000e620008000800 */
[----:B------:R-:W2:Y:S08]  /*1c90*/  S2UR UR37, SR_CgaCtaId ;  /* 0x00000000002579c3 */ /* 0x000eb00000008800 */
[----:B------:R-:W3:Y:S01]  /*1ca0*/  LDC R22, c[0x0][0xb24] ;  /* 0x0002c900ff167b82 */ /* 0x000ee20000000800 */
[----:B-1----:R-:W-:-:S09]  /*1cb0*/  UISETP.NE.AND UP1, UPT, UR4, 0x1, UPT ;  /* 0x000000010400788c */ /* 0x002fd2000bf25270 */
[----:B--2---:R-:W-:Y:S05]  /*1cc0*/  BRA.U UP1, `(.L_x_17) ;  /* 0x0000000101407547 */ /* 0x004fea000b800000 */
[----:B------:R-:W1:Y:S08]  /*1cd0*/  LDC.64 R4, c[0x0][0xb10] ;  /* 0x0002c400ff047b82 */ /* 0x000e700000000a00 */
[----:B------:R-:W2:Y:S08]  /*1ce0*/  LDC.64 R2, c[0x0][0xb18] ;  /* 0x0002c600ff027b82 */ /* 0x000eb00000000a00 */
[----:B------:R-:W4:Y:S08]  /*1cf0*/  LDC R6, c[0x0][0xb20] ;  /* 0x0002c800ff067b82 */ /* 0x000f300000000800 */
[----:B------:R-:W3:Y:S01]  /*1d00*/  LDC R7, c[0x0][0xb0c] ;  /* 0x0002c300ff077b82 */ /* 0x000ee20000000800 */
[----:B-1----:R-:W-:-:S05]  /*1d10*/  IMAD.HI.U32 R4, R48, R4, RZ ;  /* 0x0000000430047227 */ /* 0x002fca00078e00ff */
[----:B------:R-:W-:Y:S01]  /*1d20*/  SHF.R.U32.HI R4, RZ, R5, R4 ;  /* 0x00000005ff047219 */ /* 0x000fe20000011604 */
[----:B--2---:R-:W-:Y:S01]  /*1d30*/  IMAD.HI.U32 R3, R47, R3, RZ ;  /* 0x000000032f037227 */ /* 0x004fe200078e00ff */
[----:B------:R-:W-:-:S04]  /*1d40*/  ISETP.NE.AND P0, PT, R2, 0x1, PT ;  /* 0x000000010200780c */ /* 0x000fc80003f05270 */
[----:B----4-:R-:W-:-:S04]  /*1d50*/  SHF.R.U32.HI R3, RZ, R6, R3 ;  /* 0x00000006ff037219 */ /* 0x010fc80000011603 */
[----:B------:R-:W-:Y:S02]  /*1d60*/  SEL R3, R47, R3, !P0 ;  /* 0x000000032f037207 */ /* 0x000fe40004000000 */
[----:B---3--:R-:W-:-:S04]  /*1d70*/  ISETP.NE.AND P1, PT, R7, 0x1, PT ;  /* 0x000000010700780c */ /* 0x008fc80003f25270 */
[----:B------:R-:W-:-:S05]  /*1d80*/  SEL R4, R48, R4, !P1 ;  /* 0x0000000430047207 */ /* 0x000fca0004800000 */
[----:B------:R-:W-:Y:S02]  /*1d90*/  IMAD.IADD R5, R3, 0x1, -R4 ;  /* 0x0000000103057824 */ /* 0x000fe400078e0a04 */
[----:B------:R-:W-:Y:S02]  /*1da0*/  IMAD.IADD R3, R4, 0x1, -R3 ;  /* 0x0000000104037824 */ /* 0x000fe400078e0a03 */
[----:B------:R-:W-:Y:S02]  /*1db0*/  IMAD R48, R5, R7, R48 ;  /* 0x0000000705307224 */ /* 0x000fe400078e0230 */
[----:B------:R-:W-:-:S07]  /*1dc0*/  IMAD R47, R3, R2, R47 ;  /* 0x00000002032f7224 */ /* 0x000fce00078e022f */
.L_x_17:
[----:B------:R-:W-:Y:S01]  /*1dd0*/  BAR.SYNC.DEFER_BLOCKING 0x0 ;  /* 0x0000000000007b1d */ /* 0x000fe20000010000 */
[----:B------:R-:W-:Y:S01]  /*1de0*/  UISETP.NE.AND UP1, UPT, UR8, 0x2, UPT ;  /* 0x000000020800788c */ /* 0x000fe2000bf25270 */
[----:B------:R-:W-:Y:S02]  /*1df0*/  ISETP.NE.OR P5, PT, R0, 0x2, !P5 ;  /* 0x000000020000780c */ /* 0x000fe40006fa5670 */
[----:B------:R-:W-:-:S06]  /*1e00*/  LOP3.LUT R2, R61, 0x1f, RZ, 0xc0, !PT ;  /* 0x0000001f3d027812 */ /* 0x000fcc00078ec0ff */
[----:B------:R-:W-:Y:S05]  /*1e10*/  BRA.U UP1, `(.L_x_18) ;  /* 0x0000001501147547 */ /* 0x000fea000b800000 */
[----:B------:R-:W1:Y:S01]  /*1e20*/  LDCU UR14, c[0x0][0x38c] ;  /* 0x00007180ff0e77ac */ /* 0x000e620008000800 */
[----:B------:R-:W2:Y:S01]  /*1e30*/  LDC R8, c[0x0][0x370] ;  /* 0x0000dc00ff087b82 */ /* 0x000ea20000000800 */
[----:B------:R-:W-:Y:S01]  /*1e40*/  PLOP3.LUT P1, PT, PT, PT, UP2, 0x80, 0x8 ;  /* 0x000000000008781c */ /* 0x000fe20003f2f028 */
[----:B------:R-:W-:Y:S01]  /*1e50*/  IMAD.MOV.U32 R15, RZ, RZ, 0x1 ;  /* 0x00000001ff0f7424 */ /* 0x000fe200078e00ff */
[----:B------:R-:W-:Y:S01]  /*1e60*/  ISETP.EQ.OR P4, PT, R2, RZ, P5 ;  /* 0x000000ff0200720c */ /* 0x000fe20002f82670 */
[----:B------:R-:W-:Y:S01]  /*1e70*/  IMAD.MOV.U32 R14, RZ, RZ, RZ ;  /* 0x000000ffff0e7224 */ /* 0x000fe200078e00ff */
[----:B------:R-:W-:Y:S02]  /*1e80*/  PLOP3.LUT P1, PT, P1, PT, PT, 0x8, 0x80 ;  /* 0x000000000080781c */ /* 0x000fe40000f2e170 */
[----:B------:R-:W-:Y:S01]  /*1e90*/  CS2R R12, SRZ ;  /* 0x00000000000c7805 */ /* 0x000fe2000001ff00 */
[----:B------:R-:W-:Y:S01]  /*1ea0*/  IMAD.MOV.U32 R11, RZ, RZ, 0x1 ;  /* 0x00000001ff0b7424 */ /* 0x000fe200078e00ff */
[----:B------:R-:W4:Y:S01]  /*1eb0*/  LDC R0, c[0x0][0x374] ;  /* 0x0000dd00ff007b82 */ /* 0x000f220000000800 */
[----:B------:R-:W2:Y:S01]  /*1ec0*/  LDCU.64 UR22, c[0x0][0x348] ;  /* 0x00006900ff1677ac */ /* 0x000ea20008000a00 */
[----:B------:R-:W-:Y:S01]  /*1ed0*/  UMOV UR7, URZ ;  /* 0x000000ff00077c82 */ /* 0x000fe20008000000 */
[----:B-1----:R-:W-:-:S04]  /*1ee0*/  UIADD3 UR5, UPT, UPT, UR14, 0xf, URZ ;  /* 0x0000000f0e057890 */ /* 0x002fc8000fffe0ff */
[----:B------:R-:W-:-:S04]  /*1ef0*/  USHF.R.S32.HI UR4, URZ, 0x1f, UR5 ;  /* 0x0000001fff047899 */ /* 0x000fc80008011405 */
[----:B------:R-:W-:-:S04]  /*1f00*/  ULEA.HI UR4, UR4, UR5, URZ, 0x4 ;  /* 0x0000000504047291 */ /* 0x000fc8000f8f20ff */
[----:B------:R-:W-:Y:S02]  /*1f10*/  USHF.R.S32.HI UR21, URZ, 0x4, UR4 ;  /* 0x00000004ff157899 */ /* 0x000fe40008011404 */
[----:B------:R-:W-:Y:S02]  /*1f20*/  UIADD3 UR4, UPT, UPT, UR14, -0x1, URZ ;  /* 0xffffffff0e047890 */ /* 0x000fe4000fffe0ff */
[----:B------:R-:W-:Y:S02]  /*1f30*/  UISETP.LT.U32.AND UP0, UPT, UR21, 0x58, UPT ;  /* 0x000000581500788c */ /* 0x000fe4000bf01070 */
[----:B------:R-:W-:Y:S02]  /*1f40*/  UISETP.GE.U32.AND UP1, UPT, UR4, -0x1f, UPT ;  /* 0xffffffe10400788c */ /* 0x000fe4000bf26070 */
[----:B------:R-:W-:Y:S02]  /*1f50*/  USEL UR15, UR21, 0x58, UP0 ;  /* 0x00000058150f7887 */ /* 0x000fe40008000000 */
[----:B------:R-:W-:-:S02]  /*1f60*/  UIADD3 UR14, UPT, UPT, UR14, 0x1e, URZ ;  /* 0x0000001e0e0e7890 */ /* 0x000fc4000fffe0ff */
[----:B------:R-:W-:Y:S02]  /*1f70*/  UIADD3 UR6, UPT, UPT, UR15, -0x1, URZ ;  /* 0xffffffff0f067890 */ /* 0x000fe4000fffe0ff */
[----:B------:R-:W-:-:S03]  /*1f80*/  UIADD3 UR13, UPT, UPT, UR21, -UR15, URZ ;  /* 0x8000000f150d7290 */ /* 0x000fc6000fffe0ff */
[----:B------:R-:W-:-:S04]  /*1f90*/  @UP1 UIADD3 UR6, UPT, UPT, UR15, URZ, URZ ;  /* 0x000000ff0f061290 */ /* 0x000fc8000fffe0ff */
[----:B------:R-:W-:Y:S02]  /*1fa0*/  UIADD3 UR5, UPT, UPT, UR6, 0x1, URZ ;  /* 0x0000000106057890 */ /* 0x000fe4000fffe0ff */
[----:B--2---:R-:W-:-:S12]  /*1fb0*/  UIADD3 UR6, UPT, UPT, -UR6, URZ, URZ ;  /* 0x000000ff06067290 */ /* 0x004fd8000fffe1ff */
.L_x_36:
[----:B------:R-:W-:Y:S01]  /*1fc0*/  UISETP.NE.AND UP0, UPT, UR37, URZ, UPT ;  /* 0x000000ff2500728c */ /* 0x000fe2000bf05270 */
[----:B------:R-:W1:Y:S08]  /*1fd0*/  S2UR UR37, SR_CgaCtaId ;  /* 0x00000000002579c3 */ /* 0x000e700000008800 */
[----:B------:R-:W-:Y:S05]  /*1fe0*/  BRA.U UP0, `(.L_x_19) ;  /* 0x0000000100347547 */ /* 0x000fea000b800000 */
[----:B------:R-:W2:Y:S01]  /*1ff0*/  S2R R2, SR_CgaCtaId ;  /* 0x0000000000027919 */ /* 0x000ea20000008800 */
[----:B------:R-:W-:-:S04]  /*2000*/  MOV R3, 0x400 ;  /* 0x0000040000037802 */ /* 0x000fc80000000f00 */
[----:B--2---:R-:W-:Y:S02]  /*2010*/  LEA R2, R2, R3, 0x18 ;  /* 0x0000000302027211 */ /* 0x004fe400078ec0ff */
[----:B------:R-:W-:-:S03]  /*2020*/  SHF.L.U32 R3, R11, 0x1f, RZ ;  /* 0x0000001f0b037819 */ /* 0x000fc600000006ff */
[----:B------:R-:W-:-:S04]  /*2030*/  IMAD R2, R12, 0x8, R2 ;  /* 0x000000080c027824 */ /* 0x000fc800078e0202 */
[----:B------:R-:W2:Y:S02]  /*2040*/  SYNCS.PHASECHK.TRANS64.TRYWAIT P0, [R2+URZ+0x620], R3 ;  /* 0x00062003020075a7 */ /* 0x000ea400080011ff */
[----:B--2---:R-:W-:Y:S05]  /*2050*/  @!P0 BRA `(.L_x_20) ;  /* 0x0000004800708947 */ /* 0x004fea0003800000 */
.L_x_108:
[----:B------:R-:W-:Y:S01]  /*2060*/  VIADD R12, R12, 0x1 ;  /* 0x000000010c0c7836 */ /* 0x000fe20000000000 */
[----:B------:R2:W-:Y:S04]  /*2070*/  SYNCS.ARRIVE.TRANS64.A1T0 RZ, [R2+URZ+0x610], RZ ;  /* 0x000610ff02ff79a7 */ /* 0x0005e800081000ff */
[----:B------:R-:W-:-:S04]  /*2080*/  ISETP.NE.AND P0, PT, R12, 0x2, PT ;  /* 0x000000020c00780c */ /* 0x000fc80003f05270 */
[----:B------:R-:W-:Y:S02]  /*2090*/  SEL R12, R12, RZ, P0 ;  /* 0x000000ff0c0c7207 */ /* 0x000fe40000000000 */
[----:B--2---:R-:W-:-:S04]  /*20a0*/  SEL R2, RZ, 0x1, P0 ;  /* 0x00000001ff027807 */ /* 0x004fc80000000000 */
[----:B------:R-:W-:-:S07]  /*20b0*/  LOP3.LUT R11, R11, R2, RZ, 0x3c, !PT ;  /* 0x000000020b0b7212 */ /* 0x000fce00078e3cff */
.L_x_19:
[----:B------:R-:W-:Y:S01]  /*20c0*/  UMOV UR4, 0x400 ;  /* 0x0000040000047882 */ /* 0x000fe20000000000 */
[----:B------:R-:W-:Y:S01]  /*20d0*/  SHF.L.U32 R2, R15, 0x1f, RZ ;  /* 0x0000001f0f027819 */ /* 0x000fe200000006ff */
[----:B-1----:R-:W-:Y:S01]  /*20e0*/  ULEA UR4, UR37, UR4, 0x18 ;  /* 0x0000000425047291 */ /* 0x002fe2000f8ec0ff */
[----:B------:R-:W-:Y:S01]  /*20f0*/  R2UR UR35, R48 ;  /* 0x00000000302372ca */ /* 0x000fe200000e0000 */
[----:B------:R-:W-:Y:S01]  /*2100*/  UISETP.GE.U32.AND UP0, UPT, UR14, 0x1f, UPT ;  /* 0x0000001f0e00788c */ /* 0x000fe2000bf06070 */
[----:B------:R-:W-:Y:S01]  /*2110*/  R2UR UR11, R47 ;  /* 0x000000002f0b72ca */ /* 0x000fe200000e0000 */
[----:B------:R-:W-:Y:S01]  /*2120*/  ULEA UR8, UR7, UR4, 0x3 ;  /* 0x0000000407087291 */ /* 0x000fe2000f8e18ff */
[----:B------:R-:W-:-:S08]  /*2130*/  UMOV UR24, URZ ;  /* 0x000000ff00187c82 */ /* 0x000fd00008000000 */
[----:B------:R1:W2:Y:S01]  /*2140*/  SYNCS.PHASECHK.TRANS64.TRYWAIT P0, [UR8+0x2c0], R2 ;  /* 0x0002c002ff0075a7 */ /* 0x0002a20008001108 */
[----:B------:R-:W-:Y:S02]  /*2150*/  USHF.L.U32 UR35, UR35, 0x6, URZ ;  /* 0x0000000623237899 */ /* 0x000fe400080006ff */
[----:B------:R-:W-:Y:S01]  /*2160*/  USHF.L.U32 UR11, UR11, 0x4, URZ ;  /* 0x000000040b0b7899 */ /* 0x000fe200080006ff */
[----:B------:R-:W-:Y:S11]  /*2170*/  BRA.U !UP0, `(.L_x_21) ;  /* 0x0000000108ac7547 */ /* 0x000ff6000b800000 */
[----:B------:R-:W-:Y:S01]  /*2180*/  UMOV UR16, UR6 ;  /* 0x0000000600107c82 */ /* 0x000fe20008000000 */
[----:B------:R-:W-:Y:S01]  /*2190*/  UMOV UR17, UR7 ;  /* 0x0000000700117c82 */ /* 0x000fe20008000000 */
[----:B------:R-:W-:-:S05]  /*21a0*/  UMOV UR34, URZ ;  /* 0x000000ff00227c82 */ /* 0x000fca0008000000 */
.L_x_26:
[----:B------:R-:W-:Y:S01]  /*21b0*/  ULEA UR33, UR17, UR4, 0x3 ;  /* 0x0000000411217291 */ /* 0x000fe2000f8e18ff */
[----:B--2---:R-:W-:Y:S01]  /*21c0*/  @!P5 MOV R3, 0xa00 ;  /* 0x00000a000003d802 */ /* 0x004fe20000000f00 */
[----:B-12---:R-:W-:Y:S10]  /*21d0*/  @P0 BRA `(.L_x_22) ;  /* 0x00000000000c0947 */ /* 0x006ff40003800000 */
[----:B------:R-:W-:-:S04]  /*21e0*/  SHF.L.U32 R4, R15, 0x1f, RZ ;  /* 0x0000001f0f047819 */ /* 0x000fc800000006ff */
[----:B------:R-:W2:Y:S02]  /*21f0*/  SYNCS.PHASECHK.TRANS64.TRYWAIT P0, [UR33+0x2c0], R4 ;  /* 0x0002c004ff0075a7 */ /* 0x000ea40008001121 */
[----:B--2---:R-:W-:Y:S05]  /*2200*/  @!P0 BRA `(.L_x_23) ;  /* 0x0000004800188947 */ /* 0x004fea0003800000 */
.L_x_22:
[----:B------:R-:W-:Y:S01]  /*2210*/  UIADD3 UR16, UPT, UPT, UR16, 0x1, URZ ;  /* 0x0000000110107890 */ /* 0x000fe2000fffe0ff */
[----:B------:R2:W-:Y:S01]  /*2220*/  @!P5 SYNCS.ARRIVE.TRANS64 RZ, [UR33], R3 ;  /* 0x00000003ffffd9a7 */ /* 0x0005e20008000021 */
[----:B------:R-:W-:Y:S02]  /*2230*/  BSSY.RECONVERGENT B0, `(.L_x_24) ;  /* 0x0000004000007945 */ /* 0x000fe40003800200 */
[----:B------:R-:W-:Y:S02]  /*2240*/  UISETP.NE.AND UP2, UPT, UR16, 0x1, UPT ;  /* 0x000000011000788c */ /* 0x000fe4000bf45270 */
[----:B------:R-:W-:Y:S09]  /*2250*/  @P4 BRA `(.L_x_25) ;  /* 0x0000000000044947 */ /* 0x000ff20003800000 */
[----:B------:R-:W-:Y:S05]  /*2260*/  BPT.TRAP 0x1 ;  /* 0x000000040000795c */ /* 0x000fea0000300000 */
.L_x_25:
[----:B------:R-:W-:Y:S05]  /*2270*/  BSYNC.RECONVERGENT B0 ;  /* 0x0000000000007941 */ /* 0x000fea0003800200 */
.L_x_24:
[----:B------:R-:W-:Y:S02]  /*2280*/  UIADD3 UR7, UPT, UPT, UR17, 0x1, URZ ;  /* 0x0000000111077890 */ /* 0x000fe4000fffe0ff */
[----:B------:R-:W-:Y:S02]  /*2290*/  ULEA UR32, UR17, UR4, 0xb ;  /* 0x0000000411207291 */ /* 0x000fe4000f8e58ff */
[----:B------:R-:W-:Y:S02]  /*22a0*/  UISETP.NE.AND UP0, UPT, UR7, 0x58, UPT ;  /* 0x000000580700788c */ /* 0x000fe4000bf05270 */
[----:B------:R-:W-:Y:S02]  /*22b0*/  UIADD3 UR28, UP1, UPT, UR22, 0x80, URZ ;  /* 0x00000080161c7890 */ /* 0x000fe4000ff3e0ff */
[----:B------:R-:W-:Y:S02]  /*22c0*/  USEL UR9, URZ, 0x1, UP0 ;  /* 0x00000001ff097887 */ /* 0x000fe40008000000 */
[----:B------:R-:W-:-:S02]  /*22d0*/  USEL UR7, UR7, URZ, UP0 ;  /* 0x000000ff07077287 */ /* 0x000fc40008000000 */
[----:B------:R-:W-:Y:S02]  /*22e0*/  UIADD3 UR26, UP0, UPT, UR22, 0x180, URZ ;  /* 0x00000180161a7890 */ /* 0x000fe4000ff1e0ff */
[----:B------:R-:W-:Y:S01]  /*22f0*/  ULEA UR8, UR7, UR4, 0x3 ;  /* 0x0000000407087291 */ /* 0x000fe2000f8e18ff */
[----:B------:R-:W-:Y:S01]  /*2300*/  LOP3.LUT R15, R15, UR9, RZ, 0x3c, !PT ;  /* 0x000000090f0f7c12 */ /* 0x000fe2000f8e3cff */
[----:B------:R-:W-:Y:S02]  /*2310*/  UIADD3.X UR29, UPT, UPT, URZ, UR23, URZ, UP1, !UPT ;  /* 0x00000017ff1d7290 */ /* 0x000fe40008ffe4ff */
[----:B------:R-:W-:Y:S01]  /*2320*/  UIADD3 UR32, UPT, UPT, UR32, 0x1800, URZ ;  /* 0x0000180020207890 */ /* 0x000fe2000fffe0ff */
[----:B-1----:R-:W-:Y:S01]  /*2330*/  SHF.L.U32 R2, R15, 0x1f, RZ ;  /* 0x0000001f0f027819 */ /* 0x002fe200000006ff */
[----:B------:R-:W-:Y:S01]  /*2340*/  UIADD3.X UR27, UPT, UPT, URZ, UR23, URZ, UP0, !UPT ;  /* 0x00000017ff1b7290 */ /* 0x000fe200087fe4ff */
[----:B------:R-:W-:Y:S02]  /*2350*/  UMOV UR18, 0x0 ;  /* 0x0000000000127882 */ /* 0x000fe40000000000 */
[----:B------:R1:W1:Y:S01]  /*2360*/  SYNCS.PHASECHK.TRANS64.TRYWAIT P0, [UR8+0x2c0], R2 ;  /* 0x0002c002ff0075a7 */ /* 0x0002620008001108 */
[----:B------:R-:W-:Y:S01]  /*2370*/  ULEA UR8, UR17, UR4, 0x9 ;  /* 0x0000000411087291 */ /* 0x000fe2000f8e48ff */
[----:B------:R-:W-:Y:S01]  /*2380*/  UMOV UR19, 0x10000000 ;  /* 0x1000000000137882 */ /* 0x000fe20000000000 */
[----:B------:R-:W-:-:S02]  /*2390*/  UMOV UR10, UR34 ;  /* 0x00000022000a7c82 */ /* 0x000fc40008000000 */
[----:B------:R-:W-:Y:S01]  /*23a0*/  UIADD3 UR8, UPT, UPT, UR8, 0x2d800, URZ ;  /* 0x0002d80008087890 */ /* 0x000fe2000fffe0ff */
[----:B------:R3:W-:Y:S01]  /*23b0*/  UTMALDG.3D [UR32], [UR28], desc[UR18] ;  /* 0x000012201c0075b4 */ /* 0x0007e20008011000 */
[----:B------:R-:W-:Y:S01]  /*23c0*/  UMOV UR12, UR36 ;  /* 0x00000024000c7c82 */ /* 0x000fe20008000000 */
[----:B------:R-:W-:Y:S01]  /*23d0*/  UMOV UR9, UR33 ;  /* 0x0000002100097c82 */ /* 0x000fe20008000000 */
[----:B------:R-:W-:Y:S01]  /*23e0*/  UMOV UR24, UR5 ;  /* 0x0000000500187c82 */ /* 0x000fe20008000000 */
[----:B------:R-:W-:-:S04]  /*23f0*/  UMOV UR17, UR7 ;  /* 0x0000000700117c82 */ /* 0x000fc80008000000 */
[----:B------:R1:W-:Y:S01]  /*2400*/  UTMALDG.3D [UR8], [UR26], desc[UR18] ;  /* 0x000012081a0075b4 */ /* 0x0003e20008011000 */
[----:B---3--:R-:W-:Y:S01]  /*2410*/  UIADD3 UR34, UPT, UPT, UR34, 0x10, URZ ;  /* 0x0000001022227890 */ /* 0x008fe2000fffe0ff */
[----:B------:R-:W-:Y:S11]  /*2420*/  BRA.U UP2, `(.L_x_26) ;  /* 0xfffffffd02607547 */ /* 0x000ff6000b83ffff */
.L_x_21:
[----:B-1----:R-:W-:Y:S01]  /*2430*/  ULEA UR8, UR7, UR4, 0x3 ;  /* 0x0000000407087291 */ /* 0x002fe2000f8e18ff */
[----:B------:R-:W-:Y:S01]  /*2440*/  SHF.L.U32 R2, R15, 0x1f, RZ ;  /* 0x0000001f0f027819 */ /* 0x000fe200000006ff */
[----:B------:R-:W-:Y:S01]  /*2450*/  @!P1 SYNCS.ARRIVE.TRANS64.A1T0 RZ, [UR4+0x5a8], RZ ;  /* 0x0005a8ffffff99a7 */ /* 0x000fe20008100004 */
[----:B------:R-:W-:-:S06]  /*2460*/  UISETP.GT.AND UP0, UPT, UR21, UR15, UPT ;  /* 0x0000000f1500728c */ /* 0x000fcc000bf04270 */
[----:B--2---:R1:W2:Y:S03]  /*2470*/  SYNCS.PHASECHK.TRANS64.TRYWAIT P0, [UR8+0x2c0], R2 ;  /* 0x0002c002ff0075a7 */ /* 0x0042a60008001108 */
[----:B------:R-:W-:Y:S05]  /*2480*/  BRA.U !UP0, `(.L_x_27) ;  /* 0x0000000108ac7547 */ /* 0x000fea000b800000 */
[----:B------:R-:W-:Y:S01]  /*2490*/  UIADD3 UR25, UPT, UPT, UR13, UR24, URZ ;  /* 0x000000180d197290 */ /* 0x000fe2000fffe0ff */
[----:B------:R-:W-:-:S11]  /*24a0*/  UMOV UR32, UR7 ;  /* 0x0000000700207c82 */ /* 0x000fd60008000000 */
.L_x_32:
[----:B-1----:R-:W-:Y:S01]  /*24b0*/  ULEA UR17, UR32, UR4, 0x3 ;  /* 0x0000000420117291 */ /* 0x002fe2000f8e18ff */
[----:B--2---:R-:W-:Y:S01]  /*24c0*/  @!P5 MOV R3, 0xa00 ;  /* 0x00000a000003d802 */ /* 0x004fe20000000f00 */
[----:B--2---:R-:W-:Y:S10]  /*24d0*/  @P0 BRA `(.L_x_28) ;  /* 0x00000000000c0947 */ /* 0x004ff40003800000 */
[----:B------:R-:W-:-:S04]  /*24e0*/  SHF.L.U32 R4, R15, 0x1f, RZ ;  /* 0x0000001f0f047819 */ /* 0x000fc800000006ff */
[----:B------:R-:W2:Y:S02]  /*24f0*/  SYNCS.PHASECHK.TRANS64.TRYWAIT P0, [UR17+0x2c0], R4 ;  /* 0x0002c004ff0075a7 */ /* 0x000ea40008001111 */
[----:B--2---:R-:W-:Y:S05]  /*2500*/  @!P0 BRA `(.L_x_29) ;  /* 0x0000004400708947 */ /* 0x004fea0003800000 */
.L_x_28:
[----:B------:R2:W-:Y:S01]  /*2510*/  @!P5 SYNCS.ARRIVE.TRANS64 RZ, [UR17], R3 ;  /* 0x00000003ffffd9a7 */ /* 0x0005e20008000011 */
[----:B------:R-:W-:Y:S04]  /*2520*/  BSSY.RECONVERGENT B0, `(.L_x_30) ;  /* 0x0000003000007945 */ /* 0x000fe80003800200 */
[----:B------:R-:W-:Y:S05]  /*2530*/  @P4 BRA `(.L_x_31) ;  /* 0x0000000000044947 */ /* 0x000fea0003800000 */
[----:B------:R-:W-:Y:S05]  /*2540*/  BPT.TRAP 0x1 ;  /* 0x000000040000795c */ /* 0x000fea0000300000 */
.L_x_31:
[----:B------:R-:W-:Y:S05]  /*2550*/  BSYNC.RECONVERGENT B0 ;  /* 0x0000000000007941 */ /* 0x000fea0003800200 */
.L_x_30:
        /* <DEDUP_REMOVED lines=9> */
[----:B------:R-:W-:Y:S02]  /*25f0*/  USHF.L.U32 UR18, UR24, 0x4, URZ ;  /* 0x0000000418127899 */ /* 0x000fe400080006ff */
[----:B------:R-:W-:Y:S01]  /*2600*/  UIADD3 UR16, UPT, UPT, UR16, 0x1800, URZ ;  /* 0x0000180010107890 */ /* 0x000fe2000fffe0ff */
[----:B-1----:R-:W-:Y:S01]  /*2610*/  SHF.L.U32 R2, R15, 0x1f, RZ ;  /* 0x0000001f0f027819 */ /* 0x002fe200000006ff */
[----:B------:R-:W-:Y:S02]  /*2620*/  UIADD3.X UR31, UPT, UPT, URZ, UR23, URZ, UP1, !UPT ;  /* 0x00000017ff1f7290 */ /* 0x000fe40008ffe4ff */
[----:B------:R-:W-:Y:S01]  /*2630*/  UIADD3.X UR29, UPT, UPT, URZ, UR23, URZ, UP0, !UPT ;  /* 0x00000017ff1d7290 */ /* 0x000fe200087fe4ff */
[----:B------:R1:W1:Y:S01]  /*2640*/  SYNCS.PHASECHK.TRANS64.TRYWAIT P0, [UR8+0x2c0], R2 ;  /* 0x0002c002ff0075a7 */ /* 0x0002620008001108 */
[----:B------:R-:W-:Y:S01]  /*2650*/  ULEA UR8, UR32, UR4, 0x9 ;  /* 0x0000000420087291 */ /* 0x000fe2000f8e48ff */
[----:B------:R-:W-:Y:S01]  /*2660*/  UMOV UR26, 0x0 ;  /* 0x00000000001a7882 */ /* 0x000fe20000000000 */
[----:B------:R-:W-:-:S02]  /*2670*/  UMOV UR27, 0x10000000 ;  /* 0x10000000001b7882 */ /* 0x000fc40000000000 */
[----:B------:R-:W-:Y:S01]  /*2680*/  UIADD3 UR8, UPT, UPT, UR8, 0x2d800, URZ ;  /* 0x0002d80008087890 */ /* 0x000fe2000fffe0ff */
[----:B------:R-:W-:Y:S01]  /*2690*/  UMOV UR19, UR35 ;  /* 0x0000002300137c82 */ /* 0x000fe20008000000 */
[----:B------:R-:W-:Y:S01]  /*26a0*/  UMOV UR20, UR36 ;  /* 0x0000002400147c82 */ /* 0x000fe20008000000 */
[----:B------:R-:W-:Y:S01]  /*26b0*/  UMOV UR12, UR36 ;  /* 0x00000024000c7c82 */ /* 0x000fe20008000000 */
[----:B------:R-:W-:Y:S01]  /*26c0*/  UMOV UR9, UR17 ;  /* 0x0000001100097c82 */ /* 0x000fe20008000000 */
[----:B------:R-:W-:Y:S01]  /*26d0*/  UMOV UR10, UR18 ;  /* 0x00000012000a7c82 */ /* 0x000fe20008000000 */
[----:B------:R1:W-:Y:S01]  /*26e0*/  UTMALDG.3D [UR16], [UR30], desc[UR26] ;  /* 0x00001a101e0075b4 */ /* 0x0003e20008011000 */
[----:B------:R-:W-:Y:S01]  /*26f0*/  UIADD3 UR24, UPT, UPT, UR24, 0x1, URZ ;  /* 0x0000000118187890 */ /* 0x000fe2000fffe0ff */
[----:B------:R-:W-:-:S03]  /*2700*/  UMOV UR32, UR7 ;  /* 0x0000000700207c82 */ /* 0x000fc60008000000 */
[----:B------:R-:W-:Y:S01]  /*2710*/  UISETP.NE.AND UP0, UPT, UR24, UR25, UPT ;  /* 0x000000191800728c */ /* 0x000fe2000bf05270 */
[----:B------:R1:W-:Y:S08]  /*2720*/  UTMALDG.3D [UR8], [UR28], desc[UR26] ;  /* 0x00001a081c0075b4 */ /* 0x0003f00008011000 */
[----:B------:R-:W-:Y:S05]  /*2730*/  BRA.U UP0, `(.L_x_32) ;  /* 0xfffffffd005c7547 */ /* 0x000fea000b83ffff */
.L_x_27:
[C---:B-1----:R-:W-:Y:S01]  /*2740*/  LEA R2, R14.reuse, UR4, 0x3 ;  /* 0x000000040e027c11 */ /* 0x042fe2000f8e18ff */
[----:B------:R-:W-:Y:S01]  /*2750*/  NOP ;  /* 0x0000000000007918 */ /* 0x000fe20000000000 */
[----:B--2---:R-:W-:Y:S02]  /*2760*/  SHF.L.U32 R3, R13, 0x1f, RZ ;  /* 0x0000001f0d037819 */ /* 0x004fe400000006ff */
[----:B------:R-:W-:Y:S02]  /*2770*/  LEA R4, R14, UR4, 0x4 ;  /* 0x000000040e047c11 */ /* 0x000fe4000f8e20ff */
[----:B------:R-:W1:Y:S02]  /*2780*/  SYNCS.PHASECHK.TRANS64.TRYWAIT P0, [R2+URZ+0x5b0], R3 ;  /* 0x0005b003020075a7 */ /* 0x000e6400080011ff */
[----:B-1----:R-:W-:Y:S05]  /*2790*/  @!P0 BRA `(.L_x_33) ;  /* 0x0000004000e48947 */ /* 0x002fea0003800000 */
.L_x_111:
[----:B------:R-:W2:Y:S01]  /*27a0*/  LDS.128 R4, [R4+0x640] ;  /* 0x0006400004047984 */ /* 0x000ea20000000c00 */
[----:B---3--:R-:W-:Y:S01]  /*27b0*/  ISETP.GE.AND P0, PT, R22, 0x1, PT ;  /* 0x000000011600780c */ /* 0x008fe20003f06270 */
[----:B-1----:R-:W-:Y:S01]  /*27c0*/  VIADD R2, R2, 0x5c0 ;  /* 0x000005c002027836 */ /* 0x002fe20000000000 */
[----:B------:R-:W-:Y:S01]  /*27d0*/  @!PT LDS RZ, [RZ] ;  /* 0x00000000fffff984 */ /* 0x000fe20000000800 */
[----:B------:R-:W-:Y:S01]  /*27e0*/  @!PT LDS RZ, [RZ] ;  /* 0x00000000fffff984 */ /* 0x000fe20000000800 */
[----:B------:R-:W-:Y:S01]  /*27f0*/  @!PT LDS RZ, [RZ] ;  /* 0x00000000fffff984 */ /* 0x000fe20000000800 */
[----:B------:R-:W-:Y:S01]  /*2800*/  @!PT LDS RZ, [RZ] ;  /* 0x00000000fffff984 */ /* 0x000fe20000000800 */
[----:B------:R1:W-:Y:S06]  /*2810*/  MEMBAR.ALL.CTA ;  /* 0x0000000000007992 */ /* 0x0003ec0000008000 */
[----:B-1----:R-:W1:Y:S01]  /*2820*/  FENCE.VIEW.ASYNC.S ;  /* 0x00000000000073c6 */ /* 0x002e620000000000 */
[----:B------:R-:W-:-:S04]  /*2830*/  PRMT R2, RZ, 0x654, R2 ;  /* 0x00000654ff027816 */ /* 0x000fc80000000002 */
[----:B-1----:R1:W-:Y:S01]  /*2840*/  SYNCS.ARRIVE.TRANS64.RED.A1T0 RZ, [R2+URZ], RZ ;  /* 0x000000ff02ff79a7 */ /* 0x0023e200081004ff */
[----:B--2---:R-:W-:-:S13]  /*2850*/  LOP3.LUT P2, RZ, R6, 0x1, RZ, 0xc0, !PT ;  /* 0x0000000106ff7812 */ /* 0x004fda000784c0ff */
[----:B------:R-:W-:Y:S01]  /*2860*/  @P2 SHF.R.U32.HI R3, RZ, 0x10, R5 ;  /* 0x00000010ff032819 */ /* 0x000fe20000011605 */
[----:B------:R-:W-:Y:S01]  /*2870*/  VOTEU.ANY UP0, P2 ;  /* 0x0000000000ff7886 */ /* 0x000fe20001000100 */
[----:B------:R-:W-:Y:S02]  /*2880*/  @P2 MOV R10, R4 ;  /* 0x00000004000a2202 */ /* 0x000fe40000000f00 */
[----:B------:R-:W-:Y:S02]  /*2890*/  @P2 R2UR.BROADCAST UR8, R3 ;  /* 0x00000000030822ca */ /* 0x000fe400008e0000 */
[----:B------:R-:W-:-:S11]  /*28a0*/  @P2 LOP3.LUT R9, R5, 0xffff, RZ, 0xc0, !PT ;  /* 0x0000ffff05092812 */ /* 0x000fd600078ec0ff */
[----:B------:R-:W-:Y:S01]  /*28b0*/  @UP0 UMOV UR36, UR8 ;  /* 0x0000000800240c82 */ /* 0x000fe20008000000 */
[----:B-1----:R-:W-:Y:S05]  /*28c0*/  @!P0 BRA `(.L_x_34) ;  /* 0x0000000000b88947 */ /* 0x002fea0003800000 */
[----:B------:R-:W4:Y:S01]  /*28d0*/  LDC.64 R4, c[0x0][0xb18] ;  /* 0x0002c600ff047b82 */ /* 0x000f220000000a00 */
[----:B------:R-:W-:-:S07]  /*28e0*/  ISETP.NE.AND P3, PT, R22, 0x1, PT ;  /* 0x000000011600780c */ /* 0x000fce0003f65270 */
[----:B------:R-:W1:Y:S08]  /*28f0*/  LDC.64 R6, c[0x0][0xb10] ;  /* 0x0002c400ff067b82 */ /* 0x000e700000000a00 */
[----:B------:R-:W2:Y:S08]  /*2900*/  LDC R16, c[0x0][0xb20] ;  /* 0x0002c800ff107b82 */ /* 0x000eb00000000800 */
[----:B------:R-:W3:Y:S01]  /*2910*/  LDC R17, c[0x0][0xb0c] ;  /* 0x0002c300ff117b82 */ /* 0x000ee20000000800 */
[----:B----4-:R-:W-:Y:S01]  /*2920*/  IMAD.HI.U32 R19, R0, R5, RZ ;  /* 0x0000000500137227 */ /* 0x010fe200078e00ff */
[----:B------:R-:W-:-:S03]  /*2930*/  ISETP.NE.AND P0, PT, R4, 0x1, PT ;  /* 0x000000010400780c */ /* 0x000fc60003f05270 */
[----:B------:R-:W-:-:S03]  /*2940*/  IMAD.HI.U32 R5, R9, R5, RZ ;  /* 0x0000000509057227 */ /* 0x000fc600078e00ff */
[----:B------:R-:W4:Y:S01]  /*2950*/  LDC.64 R2, c[0x0][0xb28] ;  /* 0x0002ca00ff027b82 */ /* 0x000f220000000a00 */
[----:B-1----:R-:W-:-:S04]  /*2960*/  IMAD.HI.U32 R20, R8, R6, RZ ;  /* 0x0000000608147227 */ /* 0x002fc800078e00ff */
[----:B------:R-:W-:Y:S01]  /*2970*/  IMAD.HI.U32 R21, R10, R6, RZ ;  /* 0x000000060a157227 */ /* 0x000fe200078e00ff */
[----:B------:R-:W-:Y:S02]  /*2980*/  SHF.R.U32.HI R20, RZ, R7, R20 ;  /* 0x00000007ff147219 */ /* 0x000fe40000011614 */
[-C--:B--2---:R-:W-:Y:S02]  /*2990*/  SHF.R.U32.HI R19, RZ, R16.reuse, R19 ;  /* 0x00000010ff137219 */ /* 0x084fe40000011613 */
[----:B------:R-:W-:Y:S02]  /*29a0*/  SHF.R.U32.HI R5, RZ, R16, R5 ;  /* 0x00000010ff057219 */ /* 0x000fe40000011605 */
[----:B------:R-:W-:Y:S02]  /*29b0*/  SEL R19, R0, R19, !P0 ;  /* 0x0000001300137207 */ /* 0x000fe40004000000 */
[----:B------:R-:W-:Y:S02]  /*29c0*/  SHF.R.U32.HI R21, RZ, R7, R21 ;  /* 0x00000007ff157219 */ /* 0x000fe40000011615 */
[----:B---3--:R-:W-:-:S02]  /*29d0*/  ISETP.NE.AND P1, PT, R17, 0x1, PT ;  /* 0x000000011100780c */ /* 0x008fc40003f25270 */
[----:B------:R-:W-:Y:S02]  /*29e0*/  SEL R5, R9, R5, !P0 ;  /* 0x0000000509057207 */ /* 0x000fe40004000000 */
[----:B------:R-:W-:Y:S02]  /*29f0*/  SEL R20, R8, R20, !P1 ;  /* 0x0000001408147207 */ /* 0x000fe40004800000 */
[----:B------:R-:W-:Y:S01]  /*2a00*/  SEL R21, R10, R21, !P1 ;  /* 0x000000150a157207 */ /* 0x000fe20004800000 */
[----:B----4-:R-:W-:-:S04]  /*2a10*/  IMAD.HI.U32 R18, R19, R2, RZ ;  /* 0x0000000213127227 */ /* 0x010fc800078e00ff */
        /* <DEDUP_REMOVED lines=10> */
[----:B------:R-:W-:-:S04]  /*2ac0*/  @!P0 IMAD.HI.U32 R7, R21, R2, RZ ;  /* 0x0000000215078227 */ /* 0x000fc800078e00ff */
[----:B------:R-:W-:Y:S01]  /*2ad0*/  IMAD.MOV R2, RZ, RZ, -R6 ;  /* 0x000000ffff027224 */ /* 0x000fe200078e0a06 */
[----:B------:R-:W-:Y:S02]  /*2ae0*/  @!P0 SHF.R.U32.HI R3, RZ, R3, R7 ;  /* 0x00000003ff038219 */ /* 0x000fe40000011607 */
[----:B------:R-:W-:Y:S01]  /*2af0*/  IADD3 R7, PT, PT, -R5, RZ, RZ ;  /* 0x000000ff05077210 */ /* 0x000fe20007ffe1ff */
[----:B------:R-:W-:Y:S01]  /*2b00*/  IMAD R2, R22, R2, R5 ;  /* 0x0000000216027224 */ /* 0x000fe200078e0205 */
        /* <DEDUP_REMOVED lines=10> */
.L_x_34:
[----:B------:R-:W1:Y:S02]  /*2bb0*/  LDCU UR8, c[0x0][0xb30] ;  /* 0x00016600ff0877ac */ /* 0x000e640008000800 */
[----:B-1----:R-:W-:-:S09]  /*2bc0*/  UISETP.NE.AND UP0, UPT, UR8, 0x1, UPT ;  /* 0x000000010800788c */ /* 0x002fd2000bf05270 */
[----:B------:R-:W-:Y:S05]  /*2bd0*/  BRA.U UP0, `(.L_x_35) ;  /* 0x0000000100407547 */ /* 0x000fea000b800000 */
[----:B------:R-:W1:Y:S08]  /*2be0*/  LDC.64 R4, c[0x0][0xb10] ;  /* 0x0002c400ff047b82 */ /* 0x000e700000000a00 */
[----:B------:R-:W2:Y:S08]  /*2bf0*/  LDC.64 R2, c[0x0][0xb18] ;  /* 0x0002c600ff027b82 */ /* 0x000eb00000000a00 */
[----:B------:R-:W3:Y:S08]  /*2c00*/  LDC R6, c[0x0][0xb20] ;  /* 0x0002c800ff067b82 */ /* 0x000ef00000000800 */
[----:B------:R-:W4:Y:S01]  /*2c10*/  LDC R7, c[0x0][0xb0c] ;  /* 0x0002c300ff077b82 */ /* 0x000f220000000800 */
[----:B-1----:R-:W-:-:S05]  /*2c20*/  IMAD.HI.U32 R4, R10, R4, RZ ;  /* 0x000000040a047227 */ /* 0x002fca00078e00ff */
[----:B------:R-:W-:Y:S01]  /*2c30*/  SHF.R.U32.HI R4, RZ, R5, R4 ;  /* 0x00000005ff047219 */ /* 0x000fe20000011604 */
[----:B--2---:R-:W-:Y:S01]  /*2c40*/  IMAD.HI.U32 R3, R9, R3, RZ ;  /* 0x0000000309037227 */ /* 0x004fe200078e00ff */
[----:B------:R-:W-:-:S04]  /*2c50*/  ISETP.NE.AND P0, PT, R2, 0x1, PT ;  /* 0x000000010200780c */ /* 0x000fc80003f05270 */
[----:B---3--:R-:W-:-:S04]  /*2c60*/  SHF.R.U32.HI R3, RZ, R6, R3 ;  /* 0x00000006ff037219 */ /* 0x008fc80000011603 */
[----:B------:R-:W-:Y:S02]  /*2c70*/  SEL R3, R9, R3, !P0 ;  /* 0x0000000309037207 */ /* 0x000fe40004000000 */
[----:B----4-:R-:W-:-:S04]  /*2c80*/  ISETP.NE.AND P1, PT, R7, 0x1, PT ;  /* 0x000000010700780c */ /* 0x010fc80003f25270 */
[----:B------:R-:W-:-:S05]  /*2c90*/  SEL R4, R10, R4, !P1 ;  /* 0x000000040a047207 */ /* 0x000fca0004800000 */
[----:B------:R-:W-:Y:S02]  /*2ca0*/  IMAD.IADD R5, R3, 0x1, -R4 ;  /* 0x0000000103057824 */ /* 0x000fe400078e0a04 */
[----:B------:R-:W-:Y:S02]  /*2cb0*/  IMAD.IADD R3, R4, 0x1, -R3 ;  /* 0x0000000104037824 */ /* 0x000fe400078e0a03 */
[----:B------:R-:W-:Y:S02]  /*2cc0*/  IMAD R10, R5, R7, R10 ;  /* 0x00000007050a7224 */ /* 0x000fe400078e020a */
[----:B------:R-:W-:-:S07]  /*2cd0*/  IMAD R9, R3, R2, R9 ;  /* 0x0000000203097224 */ /* 0x000fce00078e0209 */
.L_x_35:
[----:B------:R-:W-:Y:S01]  /*2ce0*/  VIADD R14, R14, 0x1 ;  /* 0x000000010e0e7836 */ /* 0x000fe20000000000 */
[----:B------:R-:W-:Y:S01]  /*2cf0*/  PLOP3.LUT P1, PT, PT, PT, PT, 0x80, 0x8 ;  /* 0x000000000008781c */ /* 0x000fe20003f2f070 */
[----:B------:R-:W-:Y:S02]  /*2d00*/  IMAD.IADD R48, R10, 0x1, R46 ;  /* 0x000000010a307824 */ /* 0x000fe400078e022e */
[----:B------:R-:W-:Y:S01]  /*2d10*/  IMAD.IADD R47, R9, 0x1, R31 ;  /* 0x00000001092f7824 */ /* 0x000fe200078e021f */
[----:B------:R-:W-:-:S04]  /*2d20*/  ISETP.NE.AND P0, PT, R14, 0x2, PT ;  /* 0x000000020e00780c */ /* 0x000fc80003f05270 */
[----:B------:R-:W-:Y:S02]  /*2d30*/  SEL R2, RZ, 0x1, P0 ;  /* 0x00000001ff027807 */ /* 0x000fe40000000000 */
[----:B------:R-:W-:Y:S02]  /*2d40*/  SEL R14, R14, RZ, P0 ;  /* 0x000000ff0e0e7207 */ /* 0x000fe40000000000 */
[----:B------:R-:W-:Y:S01]  /*2d50*/  LOP3.LUT R13, R13, R2, RZ, 0x3c, !PT ;  /* 0x000000020d0d7212 */ /* 0x000fe200078e3cff */
[----:B------:R-:W-:Y:S05]  /*2d60*/  @P2 BRA `(.L_x_36) ;  /* 0xfffffff000942947 */ /* 0x000fea000383ffff */
[----:B----4-:R-:W-:Y:S01]  /*2d70*/  HFMA2 R0, -RZ, RZ, 0, 0 ;  /* 0x00000000ff007431 */ /* 0x010fe200000001ff */
[----:B------:R-:W-:-:S12]  /*2d80*/  UIADD3 UR4, UPT, UPT, UR4, 0x2c0, URZ ;  /* 0x000002c004047890 */ /* 0x000fd8000fffe0ff */
.L_x_45:
[----:B------:R-:W-:Y:S01]  /*2d90*/  ULEA UR5, UR7, UR4, 0x3 ;  /* 0x0000000407057291 */ /* 0x000fe2000f8e18ff */
[----:B------:R-:W-:-:S08]  /*2da0*/  SHF.L.U32 R3, R15, 0x1f, RZ ;  /* 0x0000001f0f037819 */ /* 0x000fd000000006ff */
[----:B-1----:R-:W1:Y:S02]  /*2db0*/  SYNCS.PHASECHK.TRANS64.TRYWAIT P0, [UR5], R3 ;  /* 0x00000003ff0075a7 */ /* 0x002e640008001105 */
[----:B-1----:R-:W-:Y:S05]  /*2dc0*/  @!P0 BRA `(.L_x_37) ;  /* 0x0000003c006c8947 */ /* 0x002fea0003800000 */
.L_x_113:
[----:B------:R-:W-:-:S04]  /*2dd0*/  UIADD3 UR6, UPT, UPT, UR7, 0x1, URZ ;  /* 0x0000000107067890 */ /* 0x000fc8000fffe0ff */
[----:B------:R-:W-:-:S04]  /*2de0*/  UISETP.NE.AND UP0, UPT, UR6, 0x58, UPT ;  /* 0x000000580600788c */ /* 0x000fc8000bf05270 */
[----:B------:R-:W-:Y:S02]  /*2df0*/  USEL UR7, URZ, 0x1, UP0 ;  /* 0x00000001ff077887 */ /* 0x000fe40008000000 */
[----:B------:R-:W-:-:S04]  /*2e00*/  USEL UR6, UR6, URZ, UP0 ;  /* 0x000000ff06067287 */ /* 0x000fc80008000000 */
[----:B------:R-:W-:Y:S01]  /*2e10*/  ULEA UR5, UR6, UR4, 0x3 ;  /* 0x0000000406057291 */ /* 0x000fe2000f8e18ff */
[----:B-1----:R-:W-:-:S04]  /*2e20*/  LOP3.LUT R3, R15, UR7, RZ, 0x3c, !PT ;  /* 0x000000070f037c12 */ /* 0x002fc8000f8e3cff */
[----:B------:R-:W-:-:S04]  /*2e30*/  SHF.L.U32 R4, R3, 0x1f, RZ ;  /* 0x0000001f03047819 */ /* 0x000fc800000006ff */
[----:B------:R-:W1:Y:S02]  /*2e40*/  SYNCS.PHASECHK.TRANS64.TRYWAIT P0, [UR5], R4 ;  /* 0x00000004ff0075a7 */ /* 0x000e640008001105 */
[----:B-1----:R-:W-:Y:S05]  /*2e50*/  @!P0 BRA `(.L_x_38) ;  /* 0x0000003c00608947 */ /* 0x002fea0003800000 */
.L_x_115:
[----:B------:R-:W-:-:S04]  /*2e60*/  UIADD3 UR6, UPT, UPT, UR6, 0x1, URZ ;  /* 0x0000000106067890 */ /* 0x000fc8000fffe0ff */
[----:B------:R-:W-:-:S04]  /*2e70*/  UISETP.NE.AND UP0, UPT, UR6, 0x58, UPT ;  /* 0x000000580600788c */ /* 0x000fc8000bf05270 */
[----:B------:R-:W-:Y:S02]  /*2e80*/  USEL UR7, URZ, 0x1, UP0 ;  /* 0x00000001ff077887 */ /* 0x000fe40008000000 */
[----:B------:R-:W-:-:S04]  /*2e90*/  USEL UR6, UR6, URZ, UP0 ;  /* 0x000000ff06067287 */ /* 0x000fc80008000000 */
[----:B------:R-:W-:Y:S01]  /*2ea0*/  ULEA UR5, UR6, UR4, 0x3 ;  /* 0x0000000406057291 */ /* 0x000fe2000f8e18ff */
[----:B------:R-:W-:-:S04]  /*2eb0*/  LOP3.LUT R3, R3, UR7, RZ, 0x3c, !PT ;  /* 0x0000000703037c12 */ /* 0x000fc8000f8e3cff */
[----:B-1----:R-:W-:-:S04]  /*2ec0*/  SHF.L.U32 R4, R3, 0x1f, RZ ;  /* 0x0000001f03047819 */ /* 0x002fc800000006ff */
[----:B------:R-:W1:Y:S02]  /*2ed0*/  SYNCS.PHASECHK.TRANS64.TRYWAIT P0, [UR5], R4 ;  /* 0x00000004ff0075a7 */ /* 0x000e640008001105 */
[----:B-1----:R-:W-:Y:S05]  /*2ee0*/  @!P0 BRA `(.L_x_39) ;  /* 0x0000003c00548947 */ /* 0x002fea0003800000 */
.L_x_117:
        /* <DEDUP_REMOVED lines=9> */
.L_x_119:
        /* <DEDUP_REMOVED lines=9> */
.L_x_121:
        /* <DEDUP_REMOVED lines=9> */
.L_x_123:
        /* <DEDUP_REMOVED lines=9> */
.L_x_125:
        /* <DEDUP_REMOVED lines=9> */
.L_x_127:
[----:B------:R-:W-:Y:S01]  /*31c0*/  VIADD R0, R0, 0x8 ;  /* 0x0000000800007836 */ /* 0x000fe20000000000 */
[----:B------:R-:W-:-:S04]  /*31d0*/  UIADD3 UR8, UPT, UPT, UR6, 0x1, URZ ;  /* 0x0000000106087890 */ /* 0x000fc8000fffe0ff */
[----:B------:R-:W-:Y:S01]  /*31e0*/  ISETP.NE.AND P0, PT, R0, 0x58, PT ;  /* 0x000000580000780c */ /* 0x000fe20003f05270 */
[----:B------:R-:W-:-:S04]  /*31f0*/  UISETP.NE.AND UP0, UPT, UR8, 0x58, UPT ;  /* 0x000000580800788c */ /* 0x000fc8000bf05270 */
[----:B------:R-:W-:Y:S02]  /*3200*/  USEL UR7, URZ, 0x1, UP0 ;  /* 0x00000001ff077887 */ /* 0x000fe40008000000 */
[----:B------:R-:W-:-:S04]  /*3210*/  USEL UR8, UR8, URZ, UP0 ;  /* 0x000000ff08087287 */ /* 0x000fc80008000000 */
[----:B------:R-:W-:Y:S02]  /*3220*/  LOP3.LUT R3, R3, UR7, RZ, 0x3c, !PT ;  /* 0x0000000703037c12 */ /* 0x000fe4000f8e3cff */
[----:B------:R-:W-:Y:S06]  /*3230*/  @!P0 EXIT ;  /* 0x000000000000894d */ /* 0x000fec0003800000 */
[----:B------:R-:W-:Y:S01]  /*3240*/  MOV R15, R3 ;  /* 0x00000003000f7202 */ /* 0x000fe20000000f00 */
[----:B------:R-:W-:Y:S01]  /*3250*/  UMOV UR7, UR8 ;  /* 0x0000000800077c82 */ /* 0x000fe20008000000 */
[----:B------:R-:W-:Y:S05]  /*3260*/  BRA `(.L_x_45) ;  /* 0xfffffff800c87947 */ /* 0x000fea000383ffff */
.L_x_18:
[----:B------:R-:W-:-:S04]  /*3270*/  UISETP.NE.AND UP1, UPT, UR37, URZ, UPT ;  /* 0x000000ff2500728c */ /* 0x000fc8000bf25270 */
[----:B------:R-:W-:-:S09]  /*3280*/  UISETP.NE.OR UP1, UPT, UR8, 0x1, UP1 ;  /* 0x000000010800788c */ /* 0x000fd20008f25670 */
[----:B------:R-:W-:Y:S05]  /*3290*/  BRA.U UP1, `(.L_x_46) ;  /* 0x0000000501487547 */ /* 0x000fea000b800000 */
[----:B------:R-:W-:Y:S01]  /*32a0*/  ISETP.NE.AND P2, PT, R2, RZ, PT ;  /* 0x000000ff0200720c */ /* 0x000fe20003f45270 */
[----:B------:R-:W-:Y:S01]  /*32b0*/  IMAD.MOV.U32 R12, RZ, RZ, 0x1 ;  /* 0x00000001ff0c7424 */ /* 0x000fe200078e00ff */
[----:B------:R-:W-:Y:S02]  /*32c0*/  CS2R R10, SRZ ;  /* 0x00000000000a7805 */ /* 0x000fe4000001ff00 */
[----:B------:R-:W-:Y:S01]  /*32d0*/  CS2R R8, SRZ ;  /* 0x0000000000087805 */ /* 0x000fe2000001ff00 */
[----:B------:R-:W-:Y:S01]  /*32e0*/  UMOV UR4, 0x400 ;  /* 0x0000040000047882 */ /* 0x000fe20000000000 */
[----:B------:R-:W-:Y:S01]  /*32f0*/  UMOV UR6, URZ ;  /* 0x000000ff00067c82 */ /* 0x000fe20008000000 */
[----:B------:R-:W-:-:S12]  /*3300*/  ULEA UR37, UR37, UR4, 0x18 ;  /* 0x0000000425257291 */ /* 0x000fd8000f8ec0ff */
.L_x_50:
[----:B------:R-:W-:Y:S02]  /*3310*/  LEA R0, R8, UR37, 0x3 ;  /* 0x0000002508007c11 */ /* 0x000fe4000f8e18ff */
[----:B------:R-:W-:-:S03]  /*3320*/  SHF.L.U32 R4, R9, 0x1f, RZ ;  /* 0x0000001f09047819 */ /* 0x000fc600000006ff */
[----:B------:R-:W-:Y:S01]  /*3330*/  VIADD R5, R0, 0x620 ;  /* 0x0000062000057836 */ /* 0x000fe20000000000 */
[----:B------:R-:W1:Y:S02]  /*3340*/  SYNCS.PHASECHK.TRANS64.TRYWAIT P0, [R0+URZ+0x610], R4 ;  /* 0x00061004000075a7 */ /* 0x000e6400080011ff */
[----:B-1----:R-:W-:Y:S05]  /*3350*/  @!P0 BRA `(.L_x_47) ;  /* 0x0000003800c88947 */ /* 0x002fea0003800000 */
.L_x_128:
[----:B------:R-:W-:Y:S01]  /*3360*/  ULEA UR5, UR6, UR37, 0x3 ;  /* 0x0000002506057291 */ /* 0x000fe2000f8e18ff */
[----:B-1----:R-:W-:Y:S01]  /*3370*/  PRMT R0, RZ, 0x654, R5 ;  /* 0x00000654ff007816 */ /* 0x002fe20000000005 */
[----:B------:R-:W-:Y:S01]  /*3380*/  @!P2 IMAD.MOV.U32 R4, RZ, RZ, 0x10 ;  /* 0x00000010ff04a424 */ /* 0x000fe200078e00ff */
[----:B------:R-:W-:Y:S01]  /*3390*/  SHF.L.U32 R5, R12, 0x1f, RZ ;  /* 0x0000001f0c057819 */ /* 0x000fe200000006ff */
[----:B------:R-:W-:Y:S01]  /*33a0*/  UIADD3 UR4, UPT, UPT, UR5, 0x5b0, URZ ;  /* 0x000005b005047890 */ /* 0x000fe2000fffe0ff */
[----:B------:R1:W-:Y:S05]  /*33b0*/  SYNCS.ARRIVE.TRANS64.RED.A1T0 RZ, [R0+URZ], RZ ;  /* 0x000000ff00ff79a7 */ /* 0x0003ea00081004ff */
[----:B------:R-:W-:Y:S01]  /*33c0*/  IMAD.U32 R6, RZ, RZ, UR4 ;  /* 0x00000004ff067e24 */ /* 0x000fe2000f8e00ff */
[----:B------:R-:W2:Y:S04]  /*33d0*/  SYNCS.PHASECHK.TRANS64.TRYWAIT P0, [UR5+0x5c0], R5 ;  /* 0x0005c005ff0075a7 */ /* 0x000ea80008001105 */
[----:B------:R-:W-:Y:S01]  /*33e0*/  PRMT R6, R2, 0x654, R6 ;  /* 0x0000065402067816 */ /* 0x000fe20000000006 */
[----:B-12---:R-:W-:Y:S06]  /*33f0*/  @!P0 BRA `(.L_x_48) ;  /* 0x0000003800b48947 */ /* 0x006fec0003800000 */
.L_x_130:
[----:B------:R-:W-:Y:S01]  /*3400*/  ULEA UR4, UR6, UR37, 0x4 ;  /* 0x0000002506047291 */ /* 0x000fe2000f8e20ff */
[----:B------:R-:W-:Y:S01]  /*3410*/  SEL R3, R6, R3, !P2 ;  /* 0x0000000306037207 */ /* 0x000fe20005000000 */
[----:B------:R-:W-:Y:S01]  /*3420*/  UIADD3 UR5, UPT, UPT, UR5, 0x5b0, URZ ;  /* 0x000005b005057890 */ /* 0x000fe2000fffe0ff */
[----:B-1----:R-:W-:Y:S01]  /*3430*/  LEA R0, R11, UR37, 0x3 ;  /* 0x000000250b007c11 */ /* 0x002fe2000f8e18ff */
[----:B------:R-:W-:Y:S01]  /*3440*/  UIADD3 UR4, UPT, UPT, UR4, 0x640, URZ ;  /* 0x0000064004047890 */ /* 0x000fe2000fffe0ff */
[----:B------:R1:W-:Y:S01]  /*3450*/  @!P2 SYNCS.ARRIVE.TRANS64.RED RZ, [R3+URZ], R4 ;  /* 0x0000000403ffa9a7 */ /* 0x0003e200080004ff */
[----:B------:R-:W-:Y:S01]  /*3460*/  UIADD3 UR6, UPT, UPT, UR6, 0x1, URZ ;  /* 0x0000000106067890 */ /* 0x000fe2000fffe0ff */
[----:B------:R-:W-:-:S03]  /*3470*/  VIADD R8, R8, 0x1 ;  /* 0x0000000108087836 */ /* 0x000fc60000000000 */
[----:B------:R-:W-:Y:S02]  /*3480*/  UISETP.NE.AND UP0, UPT, UR6, 0x2, UPT ;  /* 0x000000020600788c */ /* 0x000fe4000bf05270 */
[----:B------:R-:W-:Y:S01]  /*3490*/  ISETP.NE.AND P0, PT, R8, 0x2, PT ;  /* 0x000000020800780c */ /* 0x000fe20003f05270 */
[----:B------:R-:W-:Y:S06]  /*34a0*/  UGETNEXTWORKID.BROADCAST [UR4], [UR5] ;  /* 0x00000000040073ca */ /* 0x000fec0008000100 */
[----:B------:R-:W-:Y:S02]  /*34b0*/  USEL UR4, URZ, 0x1, UP0 ;  /* 0x00000001ff047887 */ /* 0x000fe40008000000 */
[----:B------:R-:W-:-:S04]  /*34c0*/  USEL UR6, UR6, URZ, UP0 ;  /* 0x000000ff06067287 */ /* 0x000fc80008000000 */
[----:B------:R-:W-:Y:S02]  /*34d0*/  LOP3.LUT R12, R12, UR4, RZ, 0x3c, !PT ;  /* 0x000000040c0c7c12 */ /* 0x000fe4000f8e3cff */
[----:B-1----:R-:W-:-:S04]  /*34e0*/  SHF.L.U32 R4, R10, 0x1f, RZ ;  /* 0x0000001f0a047819 */ /* 0x002fc800000006ff */
[----:B------:R-:W1:Y:S02]  /*34f0*/  SYNCS.PHASECHK.TRANS64.TRYWAIT P1, [R0+URZ+0x5b0], R4 ;  /* 0x0005b004000075a7 */ /* 0x000e6400080211ff */
[----:B-1----:R-:W-:Y:S05]  /*3500*/  @!P1 BRA `(.L_x_49) ;  /* 0x0000003800889947 */ /* 0x002fea0003800000 */
.L_x_131:
[C---:B-1----:R-:W-:Y:S01]  /*3510*/  LEA R4, R11.reuse, UR37, 0x4 ;  /* 0x000000250b047c11 */ /* 0x042fe2000f8e20ff */
[----:B------:R-:W-:Y:S01]  /*3520*/  VIADD R0, R0, 0x5c0 ;  /* 0x000005c000007836 */ /* 0x000fe20000000000 */
[----:B------:R-:W-:Y:S01]  /*3530*/  SEL R8, R8, RZ, P0 ;  /* 0x000000ff08087207 */ /* 0x000fe20000000000 */
[----:B------:R-:W-:-:S03]  /*3540*/  VIADD R11, R11, 0x1 ;  /* 0x000000010b0b7836 */ /* 0x000fc60000000000 */
[----:B------:R-:W1:Y:S01]  /*3550*/  LDS.128 R4, [R4+0x640] ;  /* 0x0006400004047984 */ /* 0x000e620000000c00 */
[----:B------:R-:W-:Y:S02]  /*3560*/  PRMT R0, RZ, 0x654, R0 ;  /* 0x00000654ff007816 */ /* 0x000fe40000000000 */
[C---:B------:R-:W-:Y:S01]  /*3570*/  ISETP.NE.AND P1, PT, R11.reuse, 0x2, PT ;  /* 0x000000020b00780c */ /* 0x040fe20003f25270 */
[----:B------:R-:W-:Y:S01]  /*3580*/  @!PT LDS RZ, [RZ] ;  /* 0x00000000fffff984 */ /* 0x000fe20000000800 */
[----:B------:R-:W-:Y:S01]  /*3590*/  @!PT LDS RZ, [RZ] ;  /* 0x00000000fffff984 */ /* 0x000fe20000000800 */
[----:B------:R-:W-:Y:S01]  /*35a0*/  @!PT LDS RZ, [RZ] ;  /* 0x00000000fffff984 */ /* 0x000fe20000000800 */
[----:B------:R-:W-:Y:S01]  /*35b0*/  @!PT LDS RZ, [RZ] ;  /* 0x00000000fffff984 */ /* 0x000fe20000000800 */
[----:B------:R2:W-:Y:S06]  /*35c0*/  MEMBAR.ALL.CTA ;  /* 0x0000000000007992 */ /* 0x0005ec0000008000 */
[----:B--2---:R-:W2:Y:S01]  /*35d0*/  FENCE.VIEW.ASYNC.S ;  /* 0x00000000000073c6 */ /* 0x004ea20000000000 */
[----:B------:R-:W-:Y:S01]  /*35e0*/  SEL R11, R11, RZ, P1 ;  /* 0x000000ff0b0b7207 */ /* 0x000fe20000800000 */
[----:B--2---:R2:W-:Y:S01]  /*35f0*/  SYNCS.ARRIVE.TRANS64.RED.A1T0 RZ, [R0+URZ], RZ ;  /* 0x000000ff00ff79a7 */ /* 0x0045e200081004ff */
[----:B-1----:R-:W-:-:S02]  /*3600*/  LOP3.LUT P3, RZ, R6, 0x1, RZ, 0xc0, !PT ;  /* 0x0000000106ff7812 */ /* 0x002fc4000786c0ff */
[----:B------:R-:W-:-:S04]  /*3610*/  SEL R4, RZ, 0x1, P1 ;  /* 0x00000001ff047807 */ /* 0x000fc80000800000 */
[----:B------:R-:W-:Y:S02]  /*3620*/  LOP3.LUT R10, R10, R4, RZ, 0x3c, !PT ;  /* 0x000000040a0a7212 */ /* 0x000fe400078e3cff */
[----:B--2---:R-:W-:-:S04]  /*3630*/  SEL R0, RZ, 0x1, P0 ;  /* 0x00000001ff007807 */ /* 0x004fc80000000000 */
[----:B------:R-:W-:Y:S01]  /*3640*/  LOP3.LUT R9, R9, R0, RZ, 0x3c, !PT ;  /* 0x0000000009097212 */ /* 0x000fe200078e3cff */
[----:B------:R-:W-:Y:S06]  /*3650*/  @P3 BRA `(.L_x_50) ;  /* 0xfffffffc002c3947 */ /* 0x000fec000383ffff */
[----:B------:R-:W-:Y:S01]  /*3660*/  ULEA UR5, UR6, UR37, 0x3 ;  /* 0x0000002506057291 */ /* 0x000fe2000f8e18ff */
[----:B------:R-:W-:-:S08]  /*3670*/  SHF.L.U32 R2, R12, 0x1f, RZ ;  /* 0x0000001f0c027819 */ /* 0x000fd000000006ff */
[----:B------:R-:W1:Y:S02]  /*3680*/  SYNCS.PHASECHK.TRANS64 P0, [UR5+0x5c0], R2 ;  /* 0x0005c002ff0075a7 */ /* 0x000e640008001005 */
[----:B-1----:R-:W-:Y:S05]  /*3690*/  @P0 BRA `(.L_x_51) ;  /* 0x0000000000080947 */ /* 0x002fea0003800000 */
[----:B------:R-:W1:Y:S02]  /*36a0*/  SYNCS.PHASECHK.TRANS64.TRYWAIT P0, [UR5+0x5c0], R2 ;  /* 0x0005c002ff0075a7 */ /* 0x000e640008001105 */
[----:B-1----:R-:W-:Y:S05]  /*36b0*/  @!P0 BRA `(.L_x_52) ;  /* 0x0000003800308947 */ /* 0x002fea0003800000 */
.L_x_51:
[----:B------:R-:W-:-:S04]  /*36c0*/  UIADD3 UR4, UPT, UPT, UR6, 0x1, URZ ;  /* 0x0000000106047890 */ /* 0x000fc8000fffe0ff */
[----:B------:R-:W-:-:S04]  /*36d0*/  UISETP.NE.AND UP0, UPT, UR4, 0x2, UPT ;  /* 0x000000020400788c */ /* 0x000fc8000bf05270 */
[----:B------:R-:W-:Y:S02]  /*36e0*/  USEL UR7, URZ, 0x1, UP0 ;  /* 0x00000001ff077887 */ /* 0x000fe40008000000 */
[----:B------:R-:W-:-:S04]  /*36f0*/  USEL UR4, UR4, URZ, UP0 ;  /* 0x000000ff04047287 */ /* 0x000fc80008000000 */
[----:B------:R-:W-:Y:S01]  /*3700*/  ULEA UR4, UR4, UR37, 0x3 ;  /* 0x0000002504047291 */ /* 0x000fe2000f8e18ff */
[----:B-1----:R-:W-:-:S04]  /*3710*/  LOP3.LUT R2, R12, UR7, RZ, 0x3c, !PT ;  /* 0x000000070c027c12 */ /* 0x002fc8000f8e3cff */
[----:B------:R-:W-:-:S04]  /*3720*/  SHF.L.U32 R0, R2, 0x1f, RZ ;  /* 0x0000001f02007819 */ /* 0x000fc800000006ff */
[----:B------:R-:W1:Y:S02]  /*3730*/  SYNCS.PHASECHK.TRANS64 P0, [UR4+0x5c0], R0 ;  /* 0x0005c000ff0075a7 */ /* 0x000e640008001004 */
[----:B-1----:R-:W-:Y:S05]  /*3740*/  @P0 EXIT ;  /* 0x000000000000094d */ /* 0x002fea0003800000 */
[----:B------:R-:W-:Y:S02]  /*3750*/  SHF.L.U32 R2, R2, 0x1f, RZ ;  /* 0x0000001f02027819 */ /* 0x000fe400000006ff */
[----:B------:R-:W-:-:S07]  /*3760*/  MOV R0, UR4 ;  /* 0x0000000400007c02 */ /* 0x000fce0008000f00 */
.L_x_53:
[----:B-1----:R1:W2:Y:S02]  /*3770*/  SYNCS.PHASECHK.TRANS64.TRYWAIT P0, [R0+URZ+0x5c0], R2 ;  /* 0x0005c002000075a7 */ /* 0x0022a400080011ff */
[----:B--2---:R-:W-:Y:S05]  /*3780*/  @!P0 NANOSLEEP.SYNCS 0x989680 ;  /* 0x009896800000895d */ /* 0x004fea0003900000 */
[----:B------:R-:W2:Y:S02]  /*3790*/  @!P0 SYNCS.PHASECHK.TRANS64 P0, [R0+URZ+0x5c0], R2 ;  /* 0x0005c002000085a7 */ /* 0x000ea400080010ff */
[----:B--2---:R-:W-:Y:S05]  /*37a0*/  @P0 EXIT ;  /* 0x000000000000094d */ /* 0x004fea0003800000 */
[----:B------:R-:W-:Y:S05]  /*37b0*/  BRA `(.L_x_53) ;  /* 0xfffffffc00ec7947 */ /* 0x000fea000383ffff */
.L_x_46:
[----:B------:R-:W-:-:S09]  /*37c0*/  UISETP.NE.AND UP1, UPT, UR8, URZ, UPT ;  /* 0x000000ff0800728c */ /* 0x000fd2000bf25270 */
[----:B------:R-:W-:Y:S05]  /*37d0*/  BRA.U UP1, `(.L_x_54) ;  /* 0x0000000d01787547 */ /* 0x000fea000b800000 */
[----:B------:R-:W-:Y:S01]  /*37e0*/  UMOV UR4, 0x40 ;  /* 0x0000004000047882 */ /* 0x000fe20000000000 */
[----:B------:R-:W-:Y:S01]  /*37f0*/  NOP ;  /* 0x0000000000007918 */ /* 0x000fe20000000000 */
[----:B------:R-:W-:Y:S01]  /*3800*/  ULEA UR4, UR37, UR4, 0x18 ;  /* 0x0000000425047291 */ /* 0x000fe2000f8ec0ff */
[----:B------:R-:W-:Y:S02]  /*3810*/  UMOV UR5, 0x400 ;  /* 0x0000040000057882 */ /* 0x000fe40000000000 */
[----:B------:R-:W-:-:S06]  /*3820*/  ULEA UR37, UR37, UR5, 0x18 ;  /* 0x0000000525257291 */ /* 0x000fcc000f8ec0ff */
[----:B------:R-:W1:Y:S02]  /*3830*/  LDS.U8 R0, [UR4+0x1c] ;  /* 0x00001c04ff007984 */ /* 0x000e640008000000 */
[----:B-1----:R-:W-:-:S13]  /*3840*/  ISETP.NE.AND P0, PT, R0, RZ, PT ;  /* 0x000000ff0000720c */ /* 0x002fda0003f05270 */
[----:B------:R-:W-:Y:S05]  /*3850*/  @P0 BRA `(.L_x_55) ;  /* 0x0000000000580947 */ /* 0x000fea0003800000 */
[----:B------:R-:W-:-:S13]  /*3860*/  ELECT P0, URZ, PT ;  /* 0x0000000000ff782f */ /* 0x000fda0003800000 */
[----:B------:R-:W-:Y:S05]  /*3870*/  @!P0 BRA `(.L_x_56) ;  /* 0x0000000000608947 */ /* 0x000fea0003800000 */
[----:B------:R-:W-:Y:S01]  /*3880*/  UMOV UR5, 0x10 ;  /* 0x0000001000057882 */ /* 0x000fe20000000000 */
[----:B------:R-:W-:Y:S01]  /*3890*/  HFMA2 R0, -RZ, RZ, 0, 5.9604644775390625e-08 ;  /* 0x00000001ff007431 */ /* 0x000fe200000001ff */
[----:B------:R-:W-:-:S03]  /*38a0*/  MOV R2, 0xffff ;  /* 0x0000ffff00027802 */ /* 0x000fc60000000f00 */
[----:B------:R-:W-:Y:S04]  /*38b0*/  DEPBAR.LE SB1, 0x36 ;  /* 0x00009d800000791a */ /* 0x000fe80000000000 */
[----:B------:R-:W1:Y:S02]  /*38c0*/  UTCATOMSWS.FIND_AND_SET.ALIGN UP0, UR5, UR5 ;  /* 0x00000005000575e3 */ /* 0x000e640008000800 */
[----:B-1----:R-:W-:Y:S01]  /*38d0*/  MOV R3, UR5 ;  /* 0x0000000500037c02 */ /* 0x002fe20008000f00 */
[----:B------:R-:W-:Y:S06]  /*38e0*/  BRA.U UP0, `(.L_x_57) ;  /* 0x0000000100187547 */ /* 0x000fec000b800000 */
.L_x_58:
[----:B------:R-:W-:Y:S05]  /*38f0*/  NANOSLEEP 0x64 ;  /* 0x000000640000795d */ /* 0x000fea0003800000 */
[----:B------:R-:W-:-:S05]  /*3900*/  UMOV UR5, 0x10 ;  /* 0x0000001000057882 */ /* 0x000fca0000000000 */
[----:B------:R-:W-:Y:S04]  /*3910*/  DEPBAR.LE SB1, 0x36 ;  /* 0x00009d800000791a */ /* 0x000fe80000000000 */
[----:B------:R-:W1:Y:S02]  /*3920*/  UTCATOMSWS.FIND_AND_SET.ALIGN UP0, UR5, UR5 ;  /* 0x00000005000575e3 */ /* 0x000e640008000800 */
[----:B-1----:R-:W-:Y:S01]  /*3930*/  MOV R3, UR5 ;  /* 0x0000000500037c02 */ /* 0x002fe20008000f00 */
[----:B------:R-:W-:Y:S05]  /*3940*/  BRA.U !UP0, `(.L_x_58) ;  /* 0xfffffffd08e87547 */ /* 0x000fea000b83ffff */
.L_x_57:
[-C--:B------:R-:W-:Y:S02]  /*3950*/  SHF.L.U32 R2, R2, R3.reuse, RZ ;  /* 0x0000000302027219 */ /* 0x080fe400000006ff */
[----:B------:R-:W-:Y:S01]  /*3960*/  SHF.L.U32 R0, R0, R3, RZ ;  /* 0x0000000300007219 */ /* 0x000fe200000006ff */
[----:B------:R-:W-:Y:S02]  /*3970*/  IMAD.SHL.U32 R3, R3, 0x20, RZ ;  /* 0x0000002003037824 */ /* 0x000fe400078e00ff */
[----:B------:R1:W-:Y:S04]  /*3980*/  ATOMS.OR RZ, [UR4+0x14], R2 ;  /* 0x00001402ffff798c */ /* 0x0003e8000b000004 */
[----:B------:R1:W-:Y:S04]  /*3990*/  ATOMS.OR RZ, [UR4+0x18], R0 ;  /* 0x00001800ffff798c */ /* 0x0003e8000b000004 */
[----:B------:R1:W-:Y:S01]  /*39a0*/  STS [UR37+0x660], R3 ;  /* 0x00066003ff007988 */ /* 0x0003e20008000825 */
[----:B------:R-:W-:Y:S05]  /*39b0*/  BRA `(.L_x_56) ;  /* 0x0000000000107947 */ /* 0x000fea0003800000 */
.L_x_55:
[----:B------:R-:W-:Y:S02]  /*39c0*/  MOV R0, 0xffffffff ;  /* 0xffffffff00007802 */ /* 0x000fe40000000f00 */
[----:B------:R-:W-:-:S03]  /*39d0*/  MOV R2, 0x3a00 ;  /* 0x00003a0000027802 */ /* 0x000fc60000000f00 */
[----:B------:R1:W-:Y:S04]  /*39e0*/  STS [UR37+0x660], R0 ;  /* 0x00066000ff007988 */ /* 0x0003e80008000825 */
[----:B-1-3-5:R-:W-:Y:S05]  /*39f0*/  CALL.REL.NOINC `($__internal_1_$__cuda_sm10x_tcgen05_guardrail_trap_phase_invalid_during_alloc) ;  /* 0x0000003800c07944 */ /* 0x02afea0003c00000 */
.L_x_56:
[----:B------:R-:W-:Y:S05]  /*3a00*/  WARPSYNC.ALL ;  /* 0x0000000000007948 */ /* 0x000fea0003800000 */
[----:B------:R-:W2:Y:S01]  /*3a10*/  S2UR UR6, SR_CgaCtaId ;  /* 0x00000000000679c3 */ /* 0x000ea20000008800 */
[----:B------:R-:W-:Y:S01]  /*3a20*/  UMOV UR4, 0x400 ;  /* 0x0000040000047882 */ /* 0x000fe20000000000 */
[----:B------:R-:W-:-:S06]  /*3a30*/  NOP ;  /* 0x0000000000007918 */ /* 0x000fcc0000000000 */
[----:B------:R-:W-:Y:S06]  /*3a40*/  BAR.ARV 0x6, 0xa0 ;  /* 0x0182800000007b1d */ /* 0x000fec0000002000 */
[----:B------:R-:W4:Y:S01]  /*3a50*/  LDCU UR7, c[0x0][0x38c] ;  /* 0x00007180ff0777ac */ /* 0x000f220008000800 */
[----:B------:R-:W-:Y:S01]  /*3a60*/  IMAD.MOV.U32 R11, RZ, RZ, 0x1 ;  /* 0x00000001ff0b7424 */ /* 0x000fe200078e00ff */
[----:B------:R-:W-:Y:S01]  /*3a70*/  CS2R R8, SRZ ;  /* 0x0000000000087805 */ /* 0x000fe2000001ff00 */
[----:B------:R-:W-:Y:S01]  /*3a80*/  IMAD.MOV.U32 R10, RZ, RZ, RZ ;  /* 0x000000ffff0a7224 */ /* 0x000fe200078e00ff */
[----:B------:R-:W-:Y:S01]  /*3a90*/  UMOV UR18, URZ ;  /* 0x000000ff00127c82 */ /* 0x000fe20008000000 */
[----:B------:R-:W-:Y:S01]  /*3aa0*/  UMOV UR17, URZ ;  /* 0x000000ff00117c82 */ /* 0x000fe20008000000 */
[----:B------:R-:W-:Y:S01]  /*3ab0*/  UMOV UR20, 0x0 ;  /* 0x0000000000147882 */ /* 0x000fe20000000000 */
[----:B------:R-:W-:Y:S01]  /*3ac0*/  UMOV UR21, 0x4040490 ;  /* 0x0404049000157882 */ /* 0x000fe20000000000 */
[----:B--2---:R-:W-:Y:S01]  /*3ad0*/  ULEA UR6, UR6, UR4, 0x18 ;  /* 0x0000000406067291 */ /* 0x004fe2000f8ec0ff */
[----:B------:R-:W2:Y:S03]  /*3ae0*/  LDCU UR4, c[0x0][0x38c] ;  /* 0x00007180ff0477ac */ /* 0x000ea60008000800 */
[----:B------:R-:W-:-:S02]  /*3af0*/  UIADD3 UR11, UPT, UPT, UR6, 0x1800, URZ ;  /* 0x00001800060b7890 */ /* 0x000fc4000fffe0ff */
[----:B----4-:R-:W-:-:S03]  /*3b00*/  UIADD3 UR7, UPT, UPT, UR7, 0xf, URZ ;  /* 0x0000000f07077890 */ /* 0x010fc6000fffe0ff */
[----:B-1----:R-:W1:Y:S01]  /*3b10*/  LDS R0, [UR6+0x660] ;  /* 0x00066006ff007984 */ /* 0x002e620008000800 */
[----:B------:R-:W-:Y:S02]  /*3b20*/  UIADD3 UR12, UPT, UPT, UR6, 0x2d800, URZ ;  /* 0x0002d800060c7890 */ /* 0x000fe4000fffe0ff */
[----:B------:R-:W-:Y:S02]  /*3b30*/  USHF.R.S32.HI UR5, URZ, 0x1f, UR7 ;  /* 0x0000001fff057899 */ /* 0x000fe40008011407 */
[----:B------:R-:W-:Y:S02]  /*3b40*/  USHF.R.U32.HI UR11, URZ, 0x4, UR11 ;  /* 0x00000004ff0b7899 */ /* 0x000fe4000801160b */
[----:B------:R-:W-:Y:S02]  /*3b50*/  ULEA.HI UR5, UR5, UR7, URZ, 0x4 ;  /* 0x0000000705057291 */ /* 0x000fe4000f8f20ff */
[----:B------:R-:W-:Y:S02]  /*3b60*/  USHF.R.U32.HI UR12, URZ, 0x4, UR12 ;  /* 0x00000004ff0c7899 */ /* 0x000fe4000801160c */
[----:B------:R-:W-:-:S02]  /*3b70*/  USHF.R.S32.HI UR5, URZ, 0x4, UR5 ;  /* 0x00000004ff057899 */ /* 0x000fc40008011405 */
[----:B------:R-:W-:Y:S02]  /*3b80*/  ULOP3.LUT UR11, UR11, 0x3fff, URZ, 0xc0, !UPT ;  /* 0x00003fff0b0b7892 */ /* 0x000fe4000f8ec0ff */
[----:B------:R-:W-:Y:S02]  /*3b90*/  UISETP.LT.AND UP0, UPT, UR5, 0x1, UPT ;  /* 0x000000010500788c */ /* 0x000fe4000bf01270 */
[----:B------:R-:W-:Y:S02]  /*3ba0*/  ULOP3.LUT UR12, UR12, 0x3fff, URZ, 0xc0, !UPT ;  /* 0x00003fff0c0c7892 */ /* 0x000fe4000f8ec0ff */
[----:B------:R-:W-:Y:S02]  /*3bb0*/  USEL UR10, UR5, 0x1, !UP0 ;  /* 0x00000001050a7887 */ /* 0x000fe4000c000000 */
[----:B------:R-:W-:Y:S02]  /*3bc0*/  ULOP3.LUT UR11, UR11, 0x10000, URZ, 0xfc, !UPT ;  /* 0x000100000b0b7892 */ /* 0x000fe4000f8efcff */
[----:B------:R-:W-:-:S02]  /*3bd0*/  ULOP3.LUT UR12, UR12, 0x10000, URZ, 0xfc, !UPT ;  /* 0x000100000c0c7892 */ /* 0x000fc4000f8efcff */
[----:B------:R-:W-:Y:S02]  /*3be0*/  UIADD3 UR10, UPT, UPT, -UR10, URZ, URZ ;  /* 0x000000ff0a0a7290 */ /* 0x000fe4000fffe1ff */
[----:B--2---:R-:W-:Y:S01]  /*3bf0*/  UISETP.GE.AND UP3, UPT, UR4, 0x1, UPT ;  /* 0x000000010400788c */ /* 0x004fe2000bf66270 */
[----:B-1----:R-:W-:-:S15]  /*3c00*/  R2UR UR19, R0 ;  /* 0x00000000001372ca */ /* 0x002fde00000e0000 */
.L_x_65:
[----:B------:R-:W-:Y:S02]  /*3c10*/  LEA R0, R10, UR6, 0x3 ;  /* 0x000000060a007c11 */ /* 0x000fe4000f8e18ff */
[----:B------:R-:W-:Y:S02]  /*3c20*/  SHF.L.U32 R2, R9, 0x1f, RZ ;  /* 0x0000001f09027819 */ /* 0x000fe400000006ff */
[----:B------:R-:W-:Y:S01]  /*3c30*/  PLOP3.LUT P0, PT, PT, PT, UP3, 0x80, 0x8 ;  /* 0x000000000008781c */ /* 0x000fe20003f0f038 */
[----:B------:R-:W-:Y:S01]  /*3c40*/  VIADD R3, R0, 0x5c0 ;  /* 0x000005c000037836 */ /* 0x000fe20000000000 */
[----:B-1----:R-:W1:Y:S02]  /*3c50*/  SYNCS.PHASECHK.TRANS64.TRYWAIT P1, [R0+URZ+0x5b0], R2 ;  /* 0x0005b002000075a7 */ /* 0x002e6400080211ff */
[----:B-1--4-:R-:W-:Y:S09]  /*3c60*/  @!P1 BRA `(.L_x_59) ;  /* 0x0000003000dc9947 */ /* 0x012ff20003800000 */
.L_x_133:
[----:B------:R-:W-:Y:S01]  /*3c70*/  LEA R4, R10, UR6, 0x4 ;  /* 0x000000060a047c11 */ /* 0x000fe2000f8e20ff */
[----:B------:R-:W-:Y:S01]  /*3c80*/  @UP3 ULEA UR4, UR17, UR6, 0x3 ;  /* 0x0000000611043291 */ /* 0x000fe2000f8e18ff */
[----:B------:R-:W-:Y:S01]  /*3c90*/  PLOP3.LUT P2, PT, PT, PT, PT, 0x80, 0x8 ;  /* 0x000000000008781c */ /* 0x000fe20003f4f070 */
[----:B------:R-:W-:Y:S01]  /*3ca0*/  ULEA UR9, UR18, UR6, 0x3 ;  /* 0x0000000612097291 */ /* 0x000fe2000f8e18ff */
[----:B------:R-:W-:Y:S02]  /*3cb0*/  PRMT R3, RZ, 0x654, R3 ;  /* 0x00000654ff037816 */ /* 0x000fe40000000003 */
[----:B------:R-:W2:Y:S01]  /*3cc0*/  LDS.128 R4, [R4+0x640] ;  /* 0x0006400004047984 */ /* 0x000ea20000000c00 */
[----:B-1----:R-:W-:Y:S02]  /*3cd0*/  @P0 SHF.L.U32 R2, R8, 0x1f, RZ ;  /* 0x0000001f08020819 */ /* 0x002fe400000006ff */
[----:B------:R-:W-:Y:S01]  /*3ce0*/  SHF.L.U32 R0, R11, 0x1f, RZ ;  /* 0x0000001f0b007819 */ /* 0x000fe200000006ff */
[----:B------:R-:W-:Y:S01]  /*3cf0*/  @!PT LDS RZ, [RZ] ;  /* 0x00000000fffff984 */ /* 0x000fe20000000800 */
[----:B------:R-:W-:Y:S01]  /*3d00*/  @!PT LDS RZ, [RZ] ;  /* 0x00000000fffff984 */ /* 0x000fe20000000800 */
[----:B------:R-:W-:Y:S01]  /*3d10*/  @!PT LDS RZ, [RZ] ;  /* 0x00000000fffff984 */ /* 0x000fe20000000800 */
[----:B------:R-:W-:Y:S01]  /*3d20*/  @!PT LDS RZ, [RZ] ;  /* 0x00000000fffff984 */ /* 0x000fe20000000800 */
[----:B------:R1:W-:Y:S06]  /*3d30*/  MEMBAR.ALL.CTA ;  /* 0x0000000000007992 */ /* 0x0003ec0000008000 */
[----:B-1----:R-:W1:Y:S02]  /*3d40*/  FENCE.VIEW.ASYNC.S ;  /* 0x00000000000073c6 */ /* 0x002e640000000000 */
[----:B-1----:R1:W-:Y:S01]  /*3d50*/  SYNCS.ARRIVE.TRANS64.RED.A1T0 RZ, [R3+URZ], RZ ;  /* 0x000000ff03ff79a7 */ /* 0x0023e200081004ff */
[----:B------:R1:W4:Y:S01]  /*3d60*/  @P0 SYNCS.PHASECHK.TRANS64.TRYWAIT P2, [UR4], R2 ;  /* 0x00000002ff0005a7 */ /* 0x0003220008041104 */
[----:B--2---:R-:W-:Y:S01]  /*3d70*/  LOP3.LUT P1, RZ, R6, 0x1, RZ, 0xc0, !PT ;  /* 0x0000000106ff7812 */ /* 0x004fe2000782c0ff */
[----:B------:R-:W2:Y:S02]  /*3d80*/  SYNCS.PHASECHK.TRANS64.TRYWAIT P0, [UR9+0x5f0], R0 ;  /* 0x0005f000ff0075a7 */ /* 0x000ea40008001109 */
[----:B-12-4-:R-:W-:Y:S10]  /*3d90*/  @!P0 BRA `(.L_x_60) ;  /* 0x0000003000a48947 */ /* 0x016ff40003800000 */
.L_x_135:
[----:B------:R-:W-:Y:S01]  /*3da0*/  IADD3 R10, PT, PT, R10, 0x1, RZ ;  /* 0x000000010a0a7810 */ /* 0x000fe20007ffe0ff */
[----:B------:R-:W-:Y:S06]  /*3db0*/  BRA.U !UP3, `(.L_x_61) ;  /* 0x000000010ba07547 */ /* 0x000fec000b800000 */
[----:B------:R-:W-:Y:S02]  /*3dc0*/  ULEA.HI UR8, UR18, UR18, URZ, 0x1 ;  /* 0x0000001212087291 */ /* 0x000fe4000f8f08ff */
[----:B------:R-:W-:Y:S02]  /*3dd0*/  UPLOP3.LUT UP4, UPT, UPT, UPT, UPT, 0x40, 0x4 ;  /* 0x000000000004789c */ /* 0x000fe40003f8e870 */
[----:B------:R-:W-:Y:S02]  /*3de0*/  USHF.L.U32 UR4, UR8, 0x3, URZ ;  /* 0x0000000308047899 */ /* 0x000fe400080006ff */
[----:B------:R-:W-:Y:S02]  /*3df0*/  ULOP3.LUT UR8, UR8, 0xffe, URZ, 0xc0, !UPT ;  /* 0x00000ffe08087892 */ /* 0x000fe4000f8ec0ff */
[----:B------:R-:W-:Y:S02]  /*3e00*/  ULOP3.LUT UR4, UR4, 0xfffffff0, URZ, 0xc0, !UPT ;  /* 0xfffffff004047892 */ /* 0x000fe4000f8ec0ff */
[----:B------:R-:W-:-:S02]  /*3e10*/  UIADD3 UR8, UPT, UPT, -UR8, UR18, URZ ;  /* 0x0000001208087290 */ /* 0x000fc4000fffe1ff */
[----:B------:R-:W-:Y:S01]  /*3e20*/  UIADD3 UR4, UPT, UPT, UR19, UR4, URZ ;  /* 0x0000000413047290 */ /* 0x000fe2000fffe0ff */
[----:B------:R-:W-:Y:S01]  /*3e30*/  UMOV UR16, UR10 ;  /* 0x0000000a00107c82 */ /* 0x000fe20008000000 */
[----:B------:R-:W-:Y:S02]  /*3e40*/  UMOV UR15, UR5 ;  /* 0x00000005000f7c82 */ /* 0x000fe40008000000 */
[----:B------:R-:W-:Y:S01]  /*3e50*/  ULEA UR8, UR8, UR4, 0x14 ;  /* 0x0000000408087291 */ /* 0x000fe2000f8ea0ff */
[----:B------:R-:W-:-:S11]  /*3e60*/  UMOV UR14, UR17 ;  /* 0x00000011000e7c82 */ /* 0x000fd60008000000 */
.L_x_64:
[----:B------:R-:W-:Y:S02]  /*3e70*/  UIADD3 UR16, UPT, UPT, UR16, 0x1, URZ ;  /* 0x0000000110107890 */ /* 0x000fe4000fffe0ff */
[----:B--2---:R-:W-:Y:S02]  /*3e80*/  ULEA UR7, UR14, UR6, 0x3 ;  /* 0x000000060e077291 */ /* 0x004fe4000f8e18ff */
[----:B------:R-:W-:Y:S01]  /*3e90*/  UISETP.NE.AND UP0, UPT, UR16, URZ, UPT ;  /* 0x000000ff1000728c */ /* 0x000fe2000bf05270 */
[----:B----4-:R-:W-:Y:S10]  /*3ea0*/  @P2 BRA `(.L_x_62) ;  /* 0x00000000000c2947 */ /* 0x010ff40003800000 */
[----:B-1----:R-:W-:Y:S04]  /*3eb0*/  SHF.L.U32 R2, R8, 0x1f, RZ ;  /* 0x0000001f08027819 */ /* 0x002fe800000006ff */
[----:B------:R-:W1:Y:S02]  /*3ec0*/  SYNCS.PHASECHK.TRANS64.TRYWAIT P0, [UR7], R2 ;  /* 0x00000002ff0075a7 */ /* 0x000e640008001107 */
[----:B-1----:R-:W-:Y:S05]  /*3ed0*/  @!P0 BRA `(.L_x_63) ;  /* 0x00000030006c8947 */ /* 0x002fea0003800000 */
.L_x_62:
[----:B------:R-:W-:Y:S01]  /*3ee0*/  UISETP.NE.AND UP1, UPT, UR15, 0x1, UPT ;  /* 0x000000010f00788c */ /* 0x000fe2000bf25270 */
[----:B------:R-:W-:Y:S01]  /*3ef0*/  PLOP3.LUT P2, PT, PT, PT, PT, 0x80, 0x8 ;  /* 0x000000000008781c */ /* 0x000fe20003f4f070 */
[----:B------:R-:W-:Y:S02]  /*3f00*/  UIADD3 UR17, UPT, UPT, UR14, 0x1, URZ ;  /* 0x000000010e117890 */ /* 0x000fe4000fffe0ff */
[----:B------:R-:W-:Y:S02]  /*3f10*/  ULEA UR22, UR14, UR12, 0x5 ;  /* 0x0000000c0e167291 */ /* 0x000fe4000f8e28ff */
[----:B------:R-:W-:Y:S01]  /*3f20*/  UISETP.NE.AND UP2, UPT, UR17, 0x58, UPT ;  /* 0x000000581100788c */ /* 0x000fe2000bf45270 */
[----:B------:R-:W-:Y:S01]  /*3f30*/  PLOP3.LUT P0, PT, PT, PT, UP1, 0x80, 0x8 ;  /* 0x000000000008781c */ /* 0x000fe20003f0f018 */
[----:B------:R-:W-:Y:S02]  /*3f40*/  ULEA UR24, UR14, UR11, 0x7 ;  /* 0x0000000b0e187291 */ /* 0x000fe4000f8e38ff */
[----:B------:R-:W-:Y:S02]  /*3f50*/  USEL UR13, URZ, 0x1, UP2 ;  /* 0x00000001ff0d7887 */ /* 0x000fe40009000000 */
[----:B------:R-:W-:Y:S02]  /*3f60*/  USEL UR17, UR17, URZ, UP2 ;  /* 0x000000ff11117287 */ /* 0x000fe40009000000 */
[----:B------:R-:W-:Y:S02]  /*3f70*/  UIADD3 UR7, UPT, UPT, UR7, 0x2c0, URZ ;  /* 0x000002c007077890 */ /* 0x000fe4000fffe0ff */
[----:B------:R-:W-:Y:S01]  /*3f80*/  @UP1 ULEA UR4, UR17, UR6, 0x3 ;  /* 0x0000000611041291 */ /* 0x000fe2000f8e18ff */
[----:B------:R-:W-:Y:S01]  /*3f90*/  LOP3.LUT R8, R8, UR13, RZ, 0x3c, !PT ;  /* 0x0000000d08087c12 */ /* 0x000fe2000f8e3cff */
[----:B------:R-:W-:Y:S01]  /*3fa0*/  UMOV UR23, 0xc0004010 ;  /* 0xc000401000177882 */ /* 0x000fe20000000000 */
[----:B------:R-:W-:Y:S01]  /*3fb0*/  UMOV UR25, 0xc0004010 ;  /* 0xc000401000197882 */ /* 0x000fe20000000000 */
[----:B------:R-:W-:Y:S01]  /*3fc0*/  UIADD3 UR15, UPT, UPT, UR15, -0x1, URZ ;  /* 0xffffffff0f0f7890 */ /* 0x000fe2000fffe0ff */
[----:B-1----:R-:W-:Y:S01]  /*3fd0*/  @P0 SHF.L.U32 R0, R8, 0x1f, RZ ;  /* 0x0000001f08000819 */ /* 0x002fe200000006ff */
[----:B------:R-:W-:Y:S03]  /*3fe0*/  UMOV UR14, UR17 ;  /* 0x00000011000e7c82 */ /* 0x000fe60008000000 */
[----:B------:R2:W4:Y:S01]  /*3ff0*/  @P0 SYNCS.PHASECHK.TRANS64.TRYWAIT P2, [UR4], R0 ;  /* 0x00000000ff0005a7 */ /* 0x0005220008041104 */
[----:B------:R2:W-:Y:S01]  /*4000*/  UTCHMMA gdesc[UR24], gdesc[UR22], tmem[UR8], tmem[UR20], idesc[UR21], UP4 ;  /* 0x00ff1416180075ea */ /* 0x0005e2000a000008 */
[----:B------:R-:W-:Y:S01]  /*4010*/  UPLOP3.LUT UP4, UPT, UPT, UPT, UPT, 0x80, 0x8 ;  /* 0x000000000008789c */ /* 0x000fe20003f8f070 */
[----:B------:R2:W-:Y:S01]  /*4020*/  UTCBAR [UR7], URZ ;  /* 0x000000ff070073e9 */ /* 0x0005e200080000ff */
[----:B------:R-:W-:Y:S09]  /*4030*/  BRA.U UP0, `(.L_x_64) ;  /* 0xfffffffd008c7547 */ /* 0x000ff2000b83ffff */
.L_x_61:
[----:B------:R-:W-:Y:S01]  /*4040*/  UIADD3 UR18, UPT, UPT, UR18, 0x1, URZ ;  /* 0x0000000112127890 */ /* 0x000fe2000fffe0ff */
[C---:B------:R-:W-:Y:S01]  /*4050*/  ISETP.NE.AND P0, PT, R10.reuse, 0x2, PT ;  /* 0x000000020a00780c */ /* 0x040fe20003f05270 */
[----:B------:R-:W-:Y:S02]  /*4060*/  UIADD3 UR9, UPT, UPT, UR9, 0x5d0, URZ ;  /* 0x000005d009097890 */ /* 0x000fe4000fffe0ff */
[----:B------:R-:W-:Y:S01]  /*4070*/  UISETP.NE.AND UP0, UPT, UR18, 0x4, UPT ;  /* 0x000000041200788c */ /* 0x000fe2000bf05270 */
[----:B-12---:R-:W-:Y:S02]  /*4080*/  SEL R0, RZ, 0x1, P0 ;  /* 0x00000001ff007807 */ /* 0x006fe40000000000 */
[----:B------:R-:W-:Y:S01]  /*4090*/  SEL R10, R10, RZ, P0 ;  /* 0x000000ff0a0a7207 */ /* 0x000fe20000000000 */
[----:B------:R-:W-:Y:S01]  /*40a0*/  USEL UR4, URZ, 0x1, UP0 ;  /* 0x00000001ff047887 */ /* 0x000fe20008000000 */
[----:B------:R-:W-:Y:S01]  /*40b0*/  LOP3.LUT R9, R9, R0, RZ, 0x3c, !PT ;  /* 0x0000000009097212 */ /* 0x000fe200078e3cff */
[----:B------:R-:W-:Y:S01]  /*40c0*/  USEL UR18, UR18, URZ, UP0 ;  /* 0x000000ff12127287 */ /* 0x000fe20008000000 */
[----:B------:R1:W-:Y:S03]  /*40d0*/  UTCBAR [UR9], URZ ;  /* 0x000000ff090073e9 */ /* 0x0003e600080000ff */
[----:B------:R-:W-:Y:S01]  /*40e0*/  LOP3.LUT R11, R11, UR4, RZ, 0x3c, !PT ;  /* 0x000000040b0b7c12 */ /* 0x000fe2000f8e3cff */
[----:B------:R-:W-:Y:S07]  /*40f0*/  @P1 BRA `(.L_x_65) ;  /* 0xfffffff800c41947 */ /* 0x000fee000383ffff */
[----:B------:R-:W2:Y:S01]  /*4100*/  S2UR UR4, SR_CgaCtaId ;  /* 0x00000000000479c3 */ /* 0x000ea20000008800 */
[----:B------:R-:W-:Y:S01]  /*4110*/  ELECT P0, URZ, PT ;  /* 0x0000000000ff782f */ /* 0x000fe20003800000 */
[----:B------:R-:W-:Y:S01]  /*4120*/  IMAD.MOV.U32 R0, RZ, RZ, 0x1 ;  /* 0x00000001ff007424 */ /* 0x000fe200078e00ff */
[----:B------:R-:W-:Y:S01]  /*4130*/  UIADD3 UR6, UPT, UPT, UR6, 0x5f0, URZ ;  /* 0x000005f006067890 */ /* 0x000fe2000fffe0ff */
[----:B------:R-:W-:Y:S01]  /*4140*/  SHF.L.U32 R2, R11, 0x1f, RZ ;  /* 0x0000001f0b027819 */ /* 0x000fe200000006ff */
[----:B------:R-:W-:-:S03]  /*4150*/  UMOV UR5, 0x40 ;  /* 0x0000004000057882 */ /* 0x000fc60000000000 */
[----:B------:R-:W-:Y:S01]  /*4160*/  UVIRTCOUNT.DEALLOC.SMPOOL 0x80 ;  /* 0x000000800000784c */ /* 0x000fe20000000000 */
[----:B--2---:R-:W-:Y:S02]  /*4170*/  ULEA UR4, UR4, UR5, 0x18 ;  /* 0x0000000504047291 */ /* 0x004fe4000f8ec0ff */
[----:B------:R-:W-:-:S07]  /*4180*/  ULEA UR5, UR18, UR6, 0x3 ;  /* 0x0000000612057291 */ /* 0x000fce000f8e18ff */
[----:B------:R2:W-:Y:S02]  /*4190*/  @P0 STS.U8 [UR4+0x1c], R0 ;  /* 0x00001c00ff000988 */ /* 0x0005e40008000004 */
[----:B------:R-:W3:Y:S02]  /*41a0*/  SYNCS.PHASECHK.TRANS64.TRYWAIT P0, [UR5], R2 ;  /* 0x00000002ff0075a7 */ /* 0x000ee40008001105 */
[----:B--23--:R-:W-:Y:S05]  /*41b0*/  @!P0 BRA `(.L_x_66) ;  /* 0x0000002c00cc8947 */ /* 0x00cfea0003800000 */
.L_x_138:
[----:B------:R-:W-:-:S04]  /*41c0*/  UIADD3 UR7, UPT, UPT, UR18, 0x1, URZ ;  /* 0x0000000112077890 */ /* 0x000fc8000fffe0ff */
[----:B------:R-:W-:-:S04]  /*41d0*/  UISETP.NE.AND UP0, UPT, UR7, 0x4, UPT ;  /* 0x000000040700788c */ /* 0x000fc8000bf05270 */
[----:B------:R-:W-:Y:S02]  /*41e0*/  USEL UR8, URZ, 0x1, UP0 ;  /* 0x00000001ff087887 */ /* 0x000fe40008000000 */
[----:B------:R-:W-:-:S04]  /*41f0*/  USEL UR7, UR7, URZ, UP0 ;  /* 0x000000ff07077287 */ /* 0x000fc80008000000 */
[----:B------:R-:W-:Y:S01]  /*4200*/  ULEA UR5, UR7, UR6, 0x3 ;  /* 0x0000000607057291 */ /* 0x000fe2000f8e18ff */
[----:B--2---:R-:W-:-:S04]  /*4210*/  LOP3.LUT R2, R11, UR8, RZ, 0x3c, !PT ;  /* 0x000000080b027c12 */ /* 0x004fc8000f8e3cff */
[----:B------:R-:W-:-:S04]  /*4220*/  SHF.L.U32 R3, R2, 0x1f, RZ ;  /* 0x0000001f02037819 */ /* 0x000fc800000006ff */
[----:B------:R-:W2:Y:S02]  /*4230*/  SYNCS.PHASECHK.TRANS64.TRYWAIT P0, [UR5], R3 ;  /* 0x00000003ff0075a7 */ /* 0x000ea40008001105 */
[----:B--2---:R-:W-:Y:S05]  /*4240*/  @!P0 BRA `(.L_x_67) ;  /* 0x0000002c00c08947 */ /* 0x004fea0003800000 */
.L_x_140:
[----:B------:R-:W-:-:S04]  /*4250*/  UIADD3 UR7, UPT, UPT, UR7, 0x1, URZ ;  /* 0x0000000107077890 */ /* 0x000fc8000fffe0ff */
[----:B------:R-:W-:-:S04]  /*4260*/  UISETP.NE.AND UP0, UPT, UR7, 0x4, UPT ;  /* 0x000000040700788c */ /* 0x000fc8000bf05270 */
[----:B------:R-:W-:Y:S02]  /*4270*/  USEL UR8, URZ, 0x1, UP0 ;  /* 0x00000001ff087887 */ /* 0x000fe40008000000 */
[----:B------:R-:W-:-:S04]  /*4280*/  USEL UR7, UR7, URZ, UP0 ;  /* 0x000000ff07077287 */ /* 0x000fc80008000000 */
[----:B------:R-:W-:Y:S01]  /*4290*/  ULEA UR5, UR7, UR6, 0x3 ;  /* 0x0000000607057291 */ /* 0x000fe2000f8e18ff */
[----:B------:R-:W-:-:S04]  /*42a0*/  LOP3.LUT R2, R2, UR8, RZ, 0x3c, !PT ;  /* 0x0000000802027c12 */ /* 0x000fc8000f8e3cff */
[----:B--2---:R-:W-:-:S04]  /*42b0*/  SHF.L.U32 R3, R2, 0x1f, RZ ;  /* 0x0000001f02037819 */ /* 0x004fc800000006ff */
[----:B------:R-:W2:Y:S02]  /*42c0*/  SYNCS.PHASECHK.TRANS64.TRYWAIT P0, [UR5], R3 ;  /* 0x00000003ff0075a7 */ /* 0x000ea40008001105 */
[----:B--2---:R-:W-:Y:S05]  /*42d0*/  @!P0 BRA `(.L_x_68) ;  /* 0x0000002c00b48947 */ /* 0x004fea0003800000 */
.L_x_142:
[----:B------:R-:W-:-:S04]  /*42e0*/  UIADD3 UR7, UPT, UPT, UR7, 0x1, URZ ;  /* 0x0000000107077890 */ /* 0x000fc8000fffe0ff */
[----:B------:R-:W-:-:S04]  /*42f0*/  UISETP.NE.AND UP0, UPT, UR7, 0x4, UPT ;  /* 0x000000040700788c */ /* 0x000fc8000bf05270 */
[----:B------:R-:W-:Y:S02]  /*4300*/  USEL UR5, URZ, 0x1, UP0 ;  /* 0x00000001ff057887 */ /* 0x000fe40008000000 */
[----:B------:R-:W-:-:S04]  /*4310*/  USEL UR7, UR7, URZ, UP0 ;  /* 0x000000ff07077287 */ /* 0x000fc80008000000 */
[----:B------:R-:W-:Y:S01]  /*4320*/  ULEA UR7, UR7, UR6, 0x3 ;  /* 0x0000000607077291 */ /* 0x000fe2000f8e18ff */
[----:B------:R-:W-:-:S04]  /*4330*/  LOP3.LUT R2, R2, UR5, RZ, 0x3c, !PT ;  /* 0x0000000502027c12 */ /* 0x000fc8000f8e3cff */
[----:B------:R-:W-:-:S04]  /*4340*/  SHF.L.U32 R2, R2, 0x1f, RZ ;  /* 0x0000001f02027819 */ /* 0x000fc800000006ff */
[----:B------:R-:W3:Y:S02]  /*4350*/  SYNCS.PHASECHK.TRANS64.TRYWAIT P0, [UR7], R2 ;  /* 0x00000002ff0075a7 */ /* 0x000ee40008001107 */
[----:B---3--:R-:W-:Y:S05]  /*4360*/  @!P0 BRA `(.L_x_69) ;  /* 0x0000002c00a88947 */ /* 0x008fea0003800000 */
.L_x_144:
[----:B------:R-:W-:Y:S01]  /*4370*/  NOP ;  /* 0x0000000000007918 */ /* 0x000fe20000000000 */
[----:B--2---:R-:W2:Y:S01]  /*4380*/  LDS R0, [UR4+0x14] ;  /* 0x00001404ff007984 */ /* 0x004ea20008000800 */
[----:B------:R-:W-:Y:S01]  /*4390*/  ULOP3.LUT UR6, UR19, 0xffff, URZ, 0xc0, !UPT ;  /* 0x0000ffff13067892 */ /* 0x000fe2000f8ec0ff */
[----:B------:R-:W-:Y:S01]  /*43a0*/  UMOV UR8, 0xffff ;  /* 0x0000ffff00087882 */ /* 0x000fe20000000000 */
[----:B------:R-:W-:Y:S02]  /*43b0*/  UMOV UR5, 0x1 ;  /* 0x0000000100057882 */ /* 0x000fe40000000000 */
[----:B------:R-:W-:-:S04]  /*43c0*/  USHF.R.U32.HI UR6, URZ, 0x5, UR6 ;  /* 0x00000005ff067899 */ /* 0x000fc80008011606 */
[----:B------:R-:W-:Y:S02]  /*43d0*/  USHF.L.U32 UR8, UR8, UR6, URZ ;  /* 0x0000000608087299 */ /* 0x000fe400080006ff */
[----:B------:R-:W-:-:S04]  /*43e0*/  USHF.L.U32 UR5, UR5, UR6, URZ ;  /* 0x0000000605057299 */ /* 0x000fc800080006ff */
[----:B--2---:R-:W-:-:S04]  /*43f0*/  LOP3.LUT R0, R0, UR8, RZ, 0xc0, !PT ;  /* 0x0000000800007c12 */ /* 0x004fc8000f8ec0ff */
[----:B------:R-:W-:-:S13]  /*4400*/  ISETP.NE.AND P0, PT, R0, UR8, PT ;  /* 0x0000000800007c0c */ /* 0x000fda000bf05270 */
[----:B------:R-:W-:Y:S05]  /*4410*/  @P0 BRA `(.L_x_70) ;  /* 0x0000000000580947 */ /* 0x000fea0003800000 */
[----:B------:R-:W2:Y:S02]  /*4420*/  LDS R0, [UR4+0x18] ;  /* 0x00001804ff007984 */ /* 0x000ea40008000800 */
[----:B--2---:R-:W-:-:S04]  /*4430*/  LOP3.LUT R0, R0, UR5, RZ, 0xc0, !PT ;  /* 0x0000000500007c12 */ /* 0x004fc8000f8ec0ff */
[----:B------:R-:W-:-:S13]  /*4440*/  ISETP.NE.AND P0, PT, R0, UR5, PT ;  /* 0x0000000500007c0c */ /* 0x000fda000bf05270 */
[----:B------:R-:W-:Y:S05]  /*4450*/  @P0 BRA `(.L_x_71) ;  /* 0x00000000003c0947 */ /* 0x000fea0003800000 */
[----:B------:R-:W2:Y:S01]  /*4460*/  S2R R2, SR_LANEID ;  /* 0x0000000000027919 */ /* 0x000ea20000000000 */
[----:B------:R-:W-:Y:S01]  /*4470*/  ULOP3.LUT UR8, URZ, UR8, URZ, 0x33, !UPT ;  /* 0x00000008ff087292 */ /* 0x000fe2000f8e33ff */
[----:B------:R-:W-:Y:S02]  /*4480*/  VOTEU.ANY UR7, UPT, PT ;  /* 0x0000000000077886 */ /* 0x000fe400038e0100 */
[----:B------:R-:W-:-:S03]  /*4490*/  UFLO.U32 UR7, UR7 ;  /* 0x00000007000772bd */ /* 0x000fc600080e0000 */
[----:B------:R-:W-:-:S04]  /*44a0*/  IMAD.U32 R0, RZ, RZ, UR8 ;  /* 0x00000008ff007e24 */ /* 0x000fc8000f8e00ff */
[----:B------:R3:W1:Y:S02]  /*44b0*/  REDUX UR6, R0 ;  /* 0x00000000000673c4 */ /* 0x0006640000000000 */
[----:B------:R1:W-:Y:S01]  /*44c0*/  UTCATOMSWS.AND URZ, UR8 ;  /* 0x0000000800ff79e3 */ /* 0x0003e20008000000 */
[----:B--2---:R-:W-:Y:S02]  /*44d0*/  ISETP.EQ.U32.AND P0, PT, R2, UR7, PT ;  /* 0x0000000702007c0c */ /* 0x004fe4000bf02070 */
[----:B---3--:R-:W-:Y:S02]  /*44e0*/  LOP3.LUT R0, RZ, UR5, RZ, 0x33, !PT ;  /* 0x00000005ff007c12 */ /* 0x008fe4000f8e33ff */
[----:B-1----:R-:W-:Y:S02]  /*44f0*/  MOV R2, UR6 ;  /* 0x0000000600027c02 */ /* 0x002fe40008000f00 */
[----:B------:R-:W1:Y:S07]  /*4500*/  REDUX UR5, R0 ;  /* 0x00000000000573c4 */ /* 0x000e6e0000000000 */
[----:B------:R2:W-:Y:S01]  /*4510*/  @P0 ATOMS.AND RZ, [UR4+0x14], R2 ;  /* 0x00001402ffff098c */ /* 0x0005e2000a800004 */
[----:B-1----:R-:W-:-:S05]  /*4520*/  IMAD.U32 R0, RZ, RZ, UR5 ;  /* 0x00000005ff007e24 */ /* 0x002fca000f8e00ff */
[----:B------:R2:W-:Y:S01]  /*4530*/  @P0 ATOMS.AND RZ, [UR4+0x18], R0 ;  /* 0x00001800ffff098c */ /* 0x0005e2000a800004 */
[----:B------:R-:W-:Y:S05]  /*4540*/  BRA `(.L_x_72) ;  /* 0x0000000000147947 */ /* 0x000fea0003800000 */
.L_x_71:
[----:B------:R-:W-:Y:S02]  /*4550*/  MOV R2, 0x4570 ;  /* 0x0000457000027802 */ /* 0x000fe40000000f00 */
[----:B-1--45:R-:W-:Y:S05]  /*4560*/  CALL.REL.NOINC `($__internal_0_$__cuda_sm10x_tcgen05_guardrail_trap_col_being_dealloced_not_returned_by_alloc) ;  /* 0x0000002c00d87944 */ /* 0x032fea0003c00000 */
[----:B------:R-:W-:Y:S05]  /*4570*/  BRA `(.L_x_72) ;  /* 0x0000000000087947 */ /* 0x000fea0003800000 */
.L_x_70:
[----:B------:R-:W-:Y:S02]  /*4580*/  MOV R2, 0x45a0 ;  /* 0x000045a000027802 */ /* 0x000fe40000000f00 */
[----:B-1--45:R-:W-:Y:S05]  /*4590*/  CALL.REL.NOINC `($__internal_2_$__cuda_sm10x_tcgen05_guardrail_trap_unallocated_columns_being_dealloced) ;  /* 0x0000002c00e47944 */ /* 0x032fea0003c00000 */
.L_x_72:
[----:B------:R-:W-:Y:S01]  /*45a0*/  NOP ;  /* 0x0000000000007918 */ /* 0x000fe20000000000 */
[----:B------:R-:W-:Y:S05]  /*45b0*/  EXIT ;  /* 0x000000000000794d */ /* 0x000fea0003800000 */
.L_x_54:
[----:B------:R-:W-:-:S09]  /*45c0*/  UISETP.NE.OR UP2, UPT, UR8, 0x3, !UP2 ;  /* 0x000000030800788c */ /* 0x000fd2000d745670 */
[----:B------:R-:W-:Y:S05]  /*45d0*/  BRA.U UP2, `(.L_x_73) ;  /* 0x0000000d020c7547 */ /* 0x000fea000b800000 */
[----:B------:R-:W1:Y:S01]  /*45e0*/  LDC R0, c[0x0][0xb30] ;  /* 0x0002cc00ff007b82 */ /* 0x000e620000000800 */
[----:B------:R-:W2:Y:S01]  /*45f0*/  LDCU.64 UR8, c[0x0][0x888] ;  /* 0x00011100ff0877ac */ /* 0x000ea20008000a00 */
[----:B------:R-:W-:Y:S01]  /*4600*/  IMAD.MOV.U32 R28, RZ, RZ, 0x1 ;  /* 0x00000001ff1c7424 */ /* 0x000fe200078e00ff */
[----:B------:R-:W-:Y:S01]  /*4610*/  CS2R R26, SRZ ;  /* 0x00000000001a7805 */ /* 0x000fe2000001ff00 */
[----:B------:R-:W-:Y:S01]  /*4620*/  IMAD.MOV.U32 R24, RZ, RZ, 0x800 ;  /* 0x00000800ff187424 */ /* 0x000fe200078e00ff */
[----:B------:R-:W4:Y:S03]  /*4630*/  LDCU.64 UR4, c[0x0][0x890] ;  /* 0x00011200ff0477ac */ /* 0x000f260008000a00 */
[----:B------:R-:W3:Y:S01]  /*4640*/  LDC R23, c[0x0][0x370] ;  /* 0x0000dc00ff177b82 */ /* 0x000ee20000000800 */
[----:B------:R-:W-:Y:S01]  /*4650*/  UMOV UR7, 0x400 ;  /* 0x0000040000077882 */ /* 0x000fe20000000000 */
[----:B------:R-:W-:-:S02]  /*4660*/  UPLOP3.LUT UP1, UPT, UPT, UPT, UPT, 0x40, 0x4 ;  /* 0x000000000004789c */ /* 0x000fc40003f2e870 */
[----:B------:R-:W-:Y:S01]  /*4670*/  ULEA UR7, UR37, UR7, 0x18 ;  /* 0x0000000725077291 */ /* 0x000fe2000f8ec0ff */
[----:B------:R-:W-:-:S03]  /*4680*/  UMOV UR15, URZ ;  /* 0x000000ff000f7c82 */ /* 0x000fc60008000000 */
[----:B------:R-:W3:Y:S01]  /*4690*/  LDC R3, c[0x0][0xb0c] ;  /* 0x0002c300ff037b82 */ /* 0x000ee20000000800 */
[----:B--2---:R-:W-:Y:S02]  /*46a0*/  UISETP.NE.U32.AND UP2, UPT, UR8, URZ, UPT ;  /* 0x000000ff0800728c */ /* 0x004fe4000bf45070 */
[----:B----4-:R-:W-:-:S05]  /*46b0*/  UISETP.NE.U32.AND UP3, UPT, UR4, URZ, UPT ;  /* 0x000000ff0400728c */ /* 0x010fca000bf65070 */
[----:B------:R-:W2:Y:S01]  /*46c0*/  LDC R20, c[0x0][0xb20] ;  /* 0x0002c800ff147b82 */ /* 0x000ea20000000800 */
[----:B-1----:R-:W-:Y:S01]  /*46d0*/  ISETP.NE.AND P1, PT, R0, 0x1, PT ;  /* 0x000000010000780c */ /* 0x002fe20003f25270 */
[----:B------:R-:W-:Y:S02]  /*46e0*/  UISETP.NE.AND.EX UP2, UPT, UR9, URZ, UPT, UP2 ;  /* 0x000000ff0900728c */ /* 0x000fe4000bf45320 */
[----:B------:R-:W-:-:S04]  /*46f0*/  UISETP.NE.AND.EX UP3, UPT, UR5, URZ, UPT, UP3 ;  /* 0x000000ff0500728c */ /* 0x000fc8000bf65330 */
[----:B------:R-:W1:Y:S08]  /*4700*/  LDC.64 R32, c[0x0][0x348] ;  /* 0x0000d200ff207b82 */ /* 0x000e700000000a00 */
[----:B------:R-:W4:Y:S08]  /*4710*/  LDC.64 R14, c[0x0][0xb10] ;  /* 0x0002c400ff0e7b82 */ /* 0x000f300000000a00 */
[----:B------:R-:W1:Y:S08]  /*4720*/  LDC.64 R6, c[0x0][0xb18] ;  /* 0x0002c600ff067b82 */ /* 0x000e700000000a00 */
[----:B------:R-:W1:Y:S08]  /*4730*/  LDC.64 R4, c[0x0][0xb28] ;  /* 0x0002ca00ff047b82 */ /* 0x000e700000000a00 */
[----:B--23--:R-:W1:Y:S02]  /*4740*/  LDC R21, c[0x0][0x374] ;  /* 0x0000dd00ff157b82 */ /* 0x00ce640000000800 */
.L_x_81:
[C---:B------:R-:W-:Y:S02]  /*4750*/  LEA R0, R27.reuse, UR7, 0x3 ;  /* 0x000000071b007c11 */ /* 0x040fe4000f8e18ff */
[----:B------:R-:W-:Y:S02]  /*4760*/  SHF.L.U32 R2, R26, 0x1f, RZ ;  /* 0x0000001f1a027819 */ /* 0x000fe400000006ff */
[----:B------:R-:W-:Y:S02]  /*4770*/  LEA R16, R27, UR7, 0x4 ;  /* 0x000000071b107c11 */ /* 0x000fe4000f8e20ff */
[----:B--2---:R-:W2:Y:S02]  /*4780*/  SYNCS.PHASECHK.TRANS64.TRYWAIT P0, [R0+URZ+0x5b0], R2 ;  /* 0x0005b002000075a7 */ /* 0x004ea400080011ff */
[----:B--2---:R-:W-:Y:S05]  /*4790*/  @!P0 BRA `(.L_x_74) ;  /* 0x0000002800b48947 */ /* 0x004fea0003800000 */
.L_x_145:
[----:B------:R-:W-:Y:S01]  /*47a0*/  ISETP.GE.AND P0, PT, R22, 0x1, PT ;  /* 0x000000011600780c */ /* 0x000fe20003f06270 */
[----:B------:R-:W3:Y:S01]  /*47b0*/  LDS.128 R16, [R16+0x640] ;  /* 0x0006400010107984 */ /* 0x000ee20000000c00 */
[----:B------:R-:W-:Y:S01]  /*47c0*/  ISETP.NE.U32.AND P4, PT, RZ, UR4, PT ;  /* 0x00000004ff007c0c */ /* 0x000fe2000bf85070 */
[----:B--2---:R-:W-:Y:S03]  /*47d0*/  VIADD R0, R0, 0x5c0 ;  /* 0x000005c000007836 */ /* 0x004fe60000000000 */
[----:B------:R-:W-:Y:S01]  /*47e0*/  ISETP.NE.AND.EX P4, PT, RZ, UR5, PT, P4 ;  /* 0x00000005ff007c0c */ /* 0x000fe2000bf85340 */
[----:B------:R-:W-:Y:S01]  /*47f0*/  @!PT LDS RZ, [RZ] ;  /* 0x00000000fffff984 */ /* 0x000fe20000000800 */
[----:B------:R-:W-:Y:S01]  /*4800*/  @!PT LDS RZ, [RZ] ;  /* 0x00000000fffff984 */ /* 0x000fe20000000800 */
[----:B------:R-:W-:Y:S01]  /*4810*/  @!PT LDS RZ, [RZ] ;  /* 0x00000000fffff984 */ /* 0x000fe20000000800 */
[----:B------:R-:W-:Y:S01]  /*4820*/  @!PT LDS RZ, [RZ] ;  /* 0x00000000fffff984 */ /* 0x000fe20000000800 */
[----:B------:R2:W-:Y:S06]  /*4830*/  MEMBAR.ALL.CTA ;  /* 0x0000000000007992 */ /* 0x0005ec0000008000 */
[----:B--2---:R-:W2:Y:S01]  /*4840*/  FENCE.VIEW.ASYNC.S ;  /* 0x00000000000073c6 */ /* 0x004ea20000000000 */
[----:B------:R-:W-:Y:S04]  /*4850*/  PRMT R0, RZ, 0x654, R0 ;  /* 0x00000654ff007816 */ /* 0x000fe80000000000 */
[----:B--2---:R2:W-:Y:S01]  /*4860*/  SYNCS.ARRIVE.TRANS64.RED.A1T0 RZ, [R0+URZ], RZ ;  /* 0x000000ff00ff79a7 */ /* 0x0045e200081004ff */
[----:B---3--:R-:W-:Y:S11]  /*4870*/  LOP3.LUT P3, RZ, R18, 0x1, RZ, 0xc0, !PT ;  /* 0x0000000112ff7812 */ /* 0x008ff6000786c0ff */
[----:B------:R-:W-:Y:S02]  /*4880*/  @!UPT UIADD3 URZ, UPT, UPT, URZ, URZ, URZ ;  /* 0x000000fffffff290 */ /* 0x000fe4000fffe0ff */
[----:B------:R-:W-:Y:S02]  /*4890*/  @P3 MOV R11, R16 ;  /* 0x00000010000b3202 */ /* 0x000fe40000000f00 */
[----:B------:R-:W-:Y:S01]  /*48a0*/  @P3 LOP3.LUT R10, R17, 0xffff, RZ, 0xc0, !PT ;  /* 0x0000ffff110a3812 */ /* 0x000fe200078ec0ff */
[----:B--2---:R-:W-:Y:S06]  /*48b0*/  @!P0 BRA `(.L_x_75) ;  /* 0x0000000000a48947 */ /* 0x004fec0003800000 */
[-C--:B-1----:R-:W-:Y:S01]  /*48c0*/  IMAD.HI.U32 R0, R21, R7.reuse, RZ ;  /* 0x0000000715007227 */ /* 0x082fe200078e00ff */
[----:B------:R-:W-:Y:S02]  /*48d0*/  ISETP.NE.AND P0, PT, R6, 0x1, PT ;  /* 0x000000010600780c */ /* 0x000fe40003f05270 */
[----:B------:R-:W-:Y:S01]  /*48e0*/  ISETP.NE.AND P2, PT, R22, 0x1, PT ;  /* 0x000000011600780c */ /* 0x000fe20003f45270 */
[----:B----4-:R-:W-:Y:S01]  /*48f0*/  IMAD.HI.U32 R9, R23, R14, RZ ;  /* 0x0000000e17097227 */ /* 0x010fe200078e00ff */
[----:B------:R-:W-:Y:S02]  /*4900*/  SHF.R.U32.HI R0, RZ, R20, R0 ;  /* 0x00000014ff007219 */ /* 0x000fe40000011600 */
[----:B------:R-:W-:Y:S01]  /*4910*/  ISETP.NE.AND P5, PT, R3, 0x1, PT ;  /* 0x000000010300780c */ /* 0x000fe20003fa5270 */
[----:B------:R-:W-:Y:S01]  /*4920*/  IMAD.HI.U32 R13, R10, R7, RZ ;  /* 0x000000070a0d7227 */ /* 0x000fe200078e00ff */
[----:B------:R-:W-:Y:S02]  /*4930*/  SHF.R.U32.HI R9, RZ, R15, R9 ;  /* 0x0000000fff097219 */ /* 0x000fe40000011609 */
[----:B------:R-:W-:Y:S01]  /*4940*/  SEL R0, R21, R0, !P0 ;  /* 0x0000000015007207 */ /* 0x000fe20004000000 */
[----:B------:R-:W-:Y:S01]  /*4950*/  IMAD.HI.U32 R12, R11, R14, RZ ;  /* 0x0000000e0b0c7227 */ /* 0x000fe200078e00ff */
[----:B------:R-:W-:Y:S03]  /*4960*/  SEL R9, R23, R9, !P5 ;  /* 0x0000000917097207 */ /* 0x000fe60006800000 */
[-C--:B------:R-:W-:Y:S01]  /*4970*/  IMAD.HI.U32 R8, R0, R4.reuse, RZ ;  /* 0x0000000400087227 */ /* 0x080fe200078e00ff */
[----:B------:R-:W-:Y:S03]  /*4980*/  SHF.R.U32.HI R12, RZ, R15, R12 ;  /* 0x0000000fff0c7219 */ /* 0x000fe6000001160c */
[----:B------:R-:W-:Y:S01]  /*4990*/  IMAD.HI.U32 R2, R9, R4, RZ ;  /* 0x0000000409027227 */ /* 0x000fe200078e00ff */
[-C--:B------:R-:W-:Y:S02]  /*49a0*/  @P2 SHF.R.U32.HI R0, RZ, R5.reuse, R8 ;  /* 0x00000005ff002219 */ /* 0x080fe40000011608 */
[----:B------:R-:W-:Y:S02]  /*49b0*/  SHF.R.U32.HI R8, RZ, R20, R13 ;  /* 0x00000014ff087219 */ /* 0x000fe4000001160d */
[----:B------:R-:W-:Y:S01]  /*49c0*/  @P2 SHF.R.U32.HI R9, RZ, R5, R2 ;  /* 0x00000005ff092219 */ /* 0x000fe20000011602 */
[----:B------:R-:W-:Y:S01]  /*49d0*/  IMAD R0, R22, R0, RZ ;  /* 0x0000000016007224 */ /* 0x000fe200078e02ff */
[----:B------:R-:W-:Y:S02]  /*49e0*/  SEL R8, R10, R8, !P0 ;  /* 0x000000080a087207 */ /* 0x000fe40004000000 */
[----:B------:R-:W-:Y:S01]  /*49f0*/  SEL R2, R11, R12, !P5 ;  /* 0x0000000c0b027207 */ /* 0x000fe20006800000 */
[----:B------:R-:W-:Y:S01]  /*4a00*/  IMAD R12, R22, R9, RZ ;  /* 0x00000009160c7224 */ /* 0x000fe200078e02ff */
[C---:B------:R-:W-:Y:S01]  /*4a10*/  ISETP.GE.AND P0, PT, R8.reuse, R0, PT ;  /* 0x000000000800720c */ /* 0x040fe20003f06270 */
[----:B------:R-:W-:Y:S03]  /*4a20*/  IMAD.HI.U32 R0, R8, R4, RZ ;  /* 0x0000000408007227 */ /* 0x000fe600078e00ff */
[----:B------:R-:W-:Y:S02]  /*4a30*/  ISETP.GE.OR P0, PT, R2, R12, P0 ;  /* 0x0000000c0200720c */ /* 0x000fe40000706670 */
[-C--:B------:R-:W-:Y:S04]  /*4a40*/  SHF.R.U32.HI R0, RZ, R5.reuse, R0 ;  /* 0x00000005ff007219 */ /* 0x080fe80000011600 */
[----:B------:R-:W-:Y:S05]  /*4a50*/  SEL R13, R8, R0, !P2 ;  /* 0x00000000080d7207 */ /* 0x000fea0005000000 */
[----:B------:R-:W-:Y:S02]  /*4a60*/  IMAD.MOV R12, RZ, RZ, -R13 ;  /* 0x000000ffff0c7224 */ /* 0x000fe400078e0a0d */
[----:B------:R-:W-:Y:S04]  /*4a70*/  @!P0 IMAD.HI.U32 R0, R2, R4, RZ ;  /* 0x0000000402008227 */ /* 0x000fe800078e00ff */
[----:B------:R-:W-:Y:S01]  /*4a80*/  IMAD R12, R22, R12, R8 ;  /* 0x0000000c160c7224 */ /* 0x000fe200078e0208 */
[----:B------:R-:W-:Y:S04]  /*4a90*/  @!P0 SHF.R.U32.HI R0, RZ, R5, R0 ;  /* 0x00000005ff008219 */ /* 0x000fe80000011600 */
[----:B------:R-:W-:Y:S04]  /*4aa0*/  @!P0 SEL R0, R2, R0, !P2 ;  /* 0x0000000002008207 */ /* 0x000fe80005000000 */
[----:B------:R-:W-:Y:S01]  /*4ab0*/  @!P0 IADD3 R13, PT, PT, R13, -R0, RZ ;  /* 0x800000000d0d8210 */ /* 0x000fe20007ffe0ff */
[----:B------:R-:W-:Y:S01]  /*4ac0*/  @!P0 IMAD R0, R9, R12, R0 ;  /* 0x0000000c09008224 */ /* 0x000fe200078e0200 */
[----:B------:R-:W-:Y:S01]  /*4ad0*/  IADD3 R9, PT, PT, -R8, RZ, RZ ;  /* 0x000000ff08097210 */ /* 0x000fe20007ffe1ff */
[--C-:B------:R-:W-:Y:S02]  /*4ae0*/  IMAD.MOV R12, RZ, RZ, -R2.reuse ;  /* 0x000000ffff0c7224 */ /* 0x100fe400078e0a02 */
[----:B------:R-:W-:Y:S02]  /*4af0*/  @!P0 IMAD R8, R13, R22, R2 ;  /* 0x000000160d088224 */ /* 0x000fe400078e0202 */
[----:B------:R-:W-:Y:S02]  /*4b00*/  @!P0 IMAD.MOV.U32 R2, RZ, RZ, R0 ;  /* 0x000000ffff028224 */ /* 0x000fe400078e0000 */
[----:B------:R-:W-:Y:S02]  /*4b10*/  IMAD R11, R3, R12, R11 ;  /* 0x0000000c030b7224 */ /* 0x000fe400078e020b */
[----:B------:R-:W-:Y:S02]  /*4b20*/  IMAD R10, R6, R9, R10 ;  /* 0x00000009060a7224 */ /* 0x000fe400078e020a */
[----:B------:R-:W-:Y:S02]  /*4b30*/  IMAD R11, R2, R3, R11 ;  /* 0x00000003020b7224 */ /* 0x000fe400078e020b */
[----:B------:R-:W-:Y:S02]  /*4b40*/  IMAD R10, R8, R6, R10 ;  /* 0x00000006080a7224 */ /* 0x000fe400078e020a */
.L_x_75:
[----:B------:R-:W-:Y:S05]  /*4b50*/  BRA.U UP1, `(.L_x_76) ;  /* 0x0000000101107547 */ /* 0x000fea000b800000 */
[----:B------:R-:W-:Y:S04]  /*4b60*/  MOV R2, UR6 ;  /* 0x0000000600027c02 */ /* 0x000fe80008000f00 */
[----:B------:R-:W-:Y:S04]  /*4b70*/  SHF.L.U32 R2, R2, 0x1f, RZ ;  /* 0x0000001f02027819 */ /* 0x000fe800000006ff */
[----:B------:R-:W2:Y:S02]  /*4b80*/  SYNCS.PHASECHK.TRANS64.TRYWAIT P0, [UR7+0x5a8], R2 ;  /* 0x0005a802ff0075a7 */ /* 0x000ea40008001107 */
[----:B--2---:R-:W-:Y:S05]  /*4b90*/  @!P0 BRA `(.L_x_77) ;  /* 0x0000002400c88947 */ /* 0x004fea0003800000 */
.L_x_76:
[----:B------:R-:W-:Y:S05]  /*4ba0*/  BRA.U !UP3, `(.L_x_78) ;  /* 0x000000010b347547 */ /* 0x000fea000b800000 */
[----:B------:R-:W-:Y:S01]  /*4bb0*/  UPLOP3.LUT UP0, UPT, UPT, UPT, UP2, 0x80, 0x8 ;  /* 0x000000000008789c */ /* 0x000fe20003f0f020 */
[----:B--2---:R-:W-:Y:S02]  /*4bc0*/  HFMA2 R0, -RZ, RZ, 0, 5.9604644775390625e-08 ;  /* 0x00000001ff007431 */ /* 0x004fe400000001ff */
[----:B------:R-:W-:Y:S03]  /*4bd0*/  IMAD.MOV.U32 R49, RZ, RZ, 0x1 ;  /* 0x00000001ff317424 */ /* 0x000fe600078e00ff */
[----:B------:R-:W-:Y:S05]  /*4be0*/  PLOP3.LUT P0, PT, PT, PT, UP0, 0x80, 0x8 ;  /* 0x000000000008781c */ /* 0x000fea0003f0f008 */
[----:B------:R-:W2:Y:S01]  /*4bf0*/  @UP0 LDCU.64 UR10, c[0x0][0x888] ;  /* 0x00011100ff0a07ac */ /* 0x000ea20008000a00 */
[----:B------:R-:W-:Y:S07]  /*4c00*/  @UP0 UIMAD UR8, UR36, UR4, URZ ;  /* 0x00000004240802a4 */ /* 0x000fee000f8e02ff */
[----:B------:R-:W-:Y:S01]  /*4c10*/  @!P0 PRMT R49, R0, 0x7610, R49 ;  /* 0x0000761000318816 */ /* 0x000fe20000000031 */
[----:B--2---:R-:W-:Y:S03]  /*4c20*/  @UP0 UIMAD.WIDE UR10, UR8, 0x4, UR10 ;  /* 0x00000004080a08a5 */ /* 0x004fe6000f8e020a */
[----:B------:R-:W2:Y:S03]  /*4c30*/  @!UP0 LDCU UR8, c[0x0][0x880] ;  /* 0x00011000ff0887ac */ /* 0x000ea60008000800 */
[----:B------:R-:W-:Y:S01]  /*4c40*/  IMAD.U32 R8, RZ, RZ, UR10 ;  /* 0x0000000aff087e24 */ /* 0x000fe2000f8e00ff */
[----:B------:R-:W-:Y:S05]  /*4c50*/  MOV R9, UR11 ;  /* 0x0000000b00097c02 */ /* 0x000fea0008000f00 */
[----:B-----5:R3:W5:Y:S02]  /*4c60*/  @P0 LDG.E R30, desc[UR40][R8.64] ;  /* 0x00000028081e0981 */ /* 0x020764000c1e1900 */
[----:B--23--:R-:W-:Y:S07]  /*4c70*/  @!P0 IMAD.U32 R30, RZ, RZ, UR8 ;  /* 0x00000008ff1e8e24 */ /* 0x00cfee000f8e00ff */
.L_x_78:
[----:B-----5:R-:W-:Y:S01]  /*4c80*/  @!P4 FSETP.EQ.AND P5, PT, R30, RZ, PT ;  /* 0x000000ff1e00c20b */ /* 0x020fe20003fa2000 */
[----:B------:R-:W-:Y:S01]  /*4c90*/  @!UPT UIADD3 URZ, UPT, UPT, URZ, URZ, URZ ;  /* 0x000000fffffff290 */ /* 0x000fe2000fffe0ff */
[----:B------:R-:W-:Y:S11]  /*4ca0*/  @!P4 BRA `(.L_x_79) ;  /* 0x000000000014c947 */ /* 0x000ff60003800000 */
[----:B------:R-:W-:Y:S02]  /*4cb0*/  LOP3.LUT P0, RZ, R49, 0xff, RZ, 0xc0, !PT ;  /* 0x000000ff31ff7812 */ /* 0x000fe4000780c0ff */
[----:B------:R-:W-:Y:S04]  /*4cc0*/  PLOP3.LUT P5, PT, PT, PT, UP0, 0x80, 0x8 ;  /* 0x000000000008781c */ /* 0x000fe80003faf008 */
[----:B------:R-:W-:Y:S07]  /*4cd0*/  PLOP3.LUT P5, PT, P5, PT, PT, 0x8, 0x80 ;  /* 0x000000000080781c */ /* 0x000fee0002fae170 */
[----:B------:R-:W-:Y:S11]  /*4ce0*/  @P0 FSETP.EQ.AND P5, PT, R30, RZ, PT ;  /* 0x000000ff1e00020b */ /* 0x000ff60003fa2000 */
[----:B------:R-:W-:Y:S02]  /*4cf0*/  @!UPT UIADD3 URZ, UPT, UPT, URZ, URZ, URZ ;  /* 0x000000fffffff290 */ /* 0x000fe4000fffe0ff */
.L_x_79:
[----:B------:R-:W3:Y:S01]  /*4d00*/  LDC.64 R8, c[0x0][0xb10] ;  /* 0x0002c400ff087b82 */ /* 0x000ee20000000a00 */
[----:B------:R-:W-:Y:S01]  /*4d10*/  ULEA UR13, UR15, UR7, 0x3 ;  /* 0x000000070f0d7291 */ /* 0x000fe2000f8e18ff */
[----:B------:R-:W-:Y:S01]  /*4d20*/  SHF.L.U32 R29, R28, 0x1f, RZ ;  /* 0x0000001f1c1d7819 */ /* 0x000fe200000006ff */
[----:B------:R-:W-:Y:S01]  /*4d30*/  VIADD R27, R27, 0x1 ;  /* 0x000000011b1b7836 */ /* 0x000fe20000000000 */
[----:B------:R-:W-:Y:S04]  /*4d40*/  @P3 SHF.R.U32.HI R25, RZ, 0x10, R17 ;  /* 0x00000010ff193819 */ /* 0x000fe80000011611 */
[----:B------:R-:W5:Y:S02]  /*4d50*/  LDC.64 R12, c[0x0][0xb18] ;  /* 0x0002c600ff0c7b82 */ /* 0x000f640000000a00 */
[----:B------:R-:W1:Y:S01]  /*4d60*/  SYNCS.PHASECHK.TRANS64.TRYWAIT P4, [UR13+0x590], R29 ;  /* 0x0005901dff0075a7 */ /* 0x000e62000808110d */
[C---:B---3--:R-:W-:Y:S05]  /*4d70*/  @!P1 IMAD.HI.U32 R8, R11.reuse, R8, RZ ;  /* 0x000000080b089227 */ /* 0x048fea00078e00ff */
[----:B--2---:R-:W2:Y:S01]  /*4d80*/  @!P1 LDC R0, c[0x0][0xb20] ;  /* 0x0002c800ff009b82 */ /* 0x004ea20000000800 */
[----:B------:R-:W-:Y:S01]  /*4d90*/  @!P1 SHF.R.U32.HI R8, RZ, R9, R8 ;  /* 0x00000009ff089219 */ /* 0x000fe20000011608 */
[----:B-----5:R-:W-:Y:S01]  /*4da0*/  @!P1 IMAD.HI.U32 R13, R10, R13, RZ ;  /* 0x0000000d0a0d9227 */ /* 0x020fe200078e00ff */
[----:B------:R-:W-:Y:S05]  /*4db0*/  @!P1 ISETP.NE.AND P0, PT, R12, 0x1, PT ;  /* 0x000000010c00980c */ /* 0x000fea0003f05270 */
[----:B------:R-:W3:Y:S01]  /*4dc0*/  @!P1 LDC R2, c[0x0][0xb0c] ;  /* 0x0002c300ff029b82 */ /* 0x000ee20000000800 */
[----:B--2---:R-:W-:Y:S02]  /*4dd0*/  @!P1 SHF.R.U32.HI R0, RZ, R0, R13 ;  /* 0x00000000ff009219 */ /* 0x004fe4000001160d */
[----:B---3--:R-:W-:Y:S02]  /*4de0*/  @!P1 ISETP.NE.AND P2, PT, R2, 0x1, PT ;  /* 0x000000010200980c */ /* 0x008fe40003f45270 */
[----:B------:R-:W-:Y:S02]  /*4df0*/  @!P1 SEL R9, R10, R0, !P0 ;  /* 0x000000000a099207 */ /* 0x000fe40004000000 */
[----:B------:R-:W-:Y:S02]  /*4e00*/  ELECT P0, URZ, PT ;  /* 0x0000000000ff782f */ /* 0x000fe40003800000 */
[----:B------:R-:W-:Y:S05]  /*4e10*/  @!P1 SEL R8, R11, R8, !P2 ;  /* 0x000000080b089207 */ /* 0x000fea0005000000 */
[----:B------:R-:W-:Y:S02]  /*4e20*/  @!P1 IMAD.IADD R0, R9, 0x1, -R8 ;  /* 0x0000000109009824 */ /* 0x000fe400078e0a08 */
[----:B------:R-:W-:Y:S02]  /*4e30*/  @!P1 IMAD.IADD R8, R8, 0x1, -R9 ;  /* 0x0000000108089824 */ /* 0x000fe400078e0a09 */
[----:B------:R-:W-:Y:S02]  /*4e40*/  @!P1 IMAD R11, R0, R2, R11 ;  /* 0x00000002000b9224 */ /* 0x000fe400078e020b */
[----:B------:R-:W-:Y:S01]  /*4e50*/  @!P1 IMAD R10, R8, R12, R10 ;  /* 0x0000000c080a9224 */ /* 0x000fe200078e020a */
[----:B-1----:R-:W-:Y:S06]  /*4e60*/  @!P4 BRA `(.L_x_80) ;  /* 0x00000024002cc947 */ /* 0x002fec0003800000 */
.L_x_148:
[----:B------:R-:W-:Y:S01]  /*4e70*/  PLOP3.LUT P5, PT, P5, P0, PT, 0xf2, 0x2f ;  /* 0x00000000002f781c */ /* 0x000fe20002fa1e72 */
[----:B------:R-:W-:Y:S01]  /*4e80*/  UMOV UR16, 0x0 ;  /* 0x0000000000107882 */ /* 0x000fe20000000000 */
[----:B------:R-:W-:Y:S01]  /*4e90*/  UMOV UR17, 0x10000000 ;  /* 0x1000000000117882 */ /* 0x000fe20000000000 */
[----:B------:R-:W-:Y:S01]  /*4ea0*/  UMOV UR12, UR36 ;  /* 0x00000024000c7c82 */ /* 0x000fe20008000000 */
[----:B------:R-:W-:Y:S09]  /*4eb0*/  @P3 R2UR UR36, R25 ;  /* 0x00000000192432ca */ /* 0x000ff200000e0000 */
[----:B------:R-:W-:Y:S01]  /*4ec0*/  @!P5 IADD3 R2, P0, PT, R32, 0x580, RZ ;  /* 0x000005802002d810 */ /* 0x000fe20007f1e0ff */
[----:B------:R-:W-:Y:S01]  /*4ed0*/  @!P5 IMAD.SHL.U32 R47, R47, 0x10, RZ ;  /* 0x000000102f2fd824 */ /* 0x000fe200078e00ff */
[----:B------:R-:W-:Y:S01]  /*4ee0*/  VOTEU.ALL UP1, P5 ;  /* 0x0000000000ff7886 */ /* 0x000fe20002820000 */
[----:B------:R-:W-:Y:S01]  /*4ef0*/  @!P5 IMAD.SHL.U32 R48, R48, 0x40, RZ ;  /* 0x000000403030d824 */ /* 0x000fe200078e00ff */
[----:B------:R-:W-:Y:S01]  /*4f00*/  @!P5 R2UR UR9, R2 ;  /* 0x000000000209d2ca */ /* 0x000fe200000e0000 */
[----:B-1----:R-:W-:Y:S01]  /*4f10*/  @!P5 IMAD.X R0, RZ, RZ, R33, P0 ;  /* 0x000000ffff00d224 */ /* 0x002fe200000e0621 */
[----:B------:R-:W-:Y:S01]  /*4f20*/  @!P5 R2UR UR10, R47 ;  /* 0x000000002f0ad2ca */ /* 0x000fe200000e0000 */
[----:B------:R-:W-:Y:S01]  /*4f30*/  @!UP1 ULEA UR14, UR15, UR7, 0xb ;  /* 0x000000070f0e9291 */ /* 0x000fe2000f8e58ff */
[----:B------:R-:W-:Y:S01]  /*4f40*/  @!P5 R2UR UR11, R48 ;  /* 0x00000000300bd2ca */ /* 0x000fe200000e0000 */
[----:B------:R-:W-:Y:S01]  /*4f50*/  UIADD3 UR15, UPT, UPT, UR15, 0x1, URZ ;  /* 0x000000010f0f7890 */ /* 0x000fe2000fffe0ff */
[----:B------:R-:W-:Y:S01]  /*4f60*/  @!P5 R2UR UR8, R0 ;  /* 0x000000000008d2ca */ /* 0x000fe200000e0000 */
[----:B------:R-:W-:Y:S01]  /*4f70*/  IMAD.IADD R47, R10, 0x1, R31 ;  /* 0x000000010a2f7824 */ /* 0x000fe200078e021f */
[----:B------:R-:W-:Y:S01]  /*4f80*/  ISETP.NE.AND P0, PT, R27, 0x2, PT ;  /* 0x000000021b00780c */ /* 0x000fe20003f05270 */
[----:B------:R-:W-:Y:S03]  /*4f90*/  IMAD.IADD R48, R11, 0x1, R46 ;  /* 0x000000010b307824 */ /* 0x000fe600078e022e */
[----:B------:R-:W-:Y:S01]  /*4fa0*/  SEL R0, RZ, 0x1, P0 ;  /* 0x00000001ff007807 */ /* 0x000fe20000000000 */
[----:B------:R-:W-:Y:S01]  /*4fb0*/  IMAD.U32 R8, RZ, RZ, UR9 ;  /* 0x00000009ff087e24 */ /* 0x000fe2000f8e00ff */
[----:B------:R-:W-:Y:S01]  /*4fc0*/  UIADD3 UR9, UPT, UPT, UR13, 0x580, URZ ;  /* 0x000005800d097890 */ /* 0x000fe2000fffe0ff */
[----:B------:R-:W-:Y:S02]  /*4fd0*/  SEL R27, R27, RZ, P0 ;  /* 0x000000ff1b1b7207 */ /* 0x000fe40000000000 */
[----:B------:R-:W-:Y:S02]  /*4fe0*/  LOP3.LUT R26, R26, R0, RZ, 0x3c, !PT ;  /* 0x000000001a1a7212 */ /* 0x000fe400078e3cff */
[----:B------:R-:W-:Y:S01]  /*4ff0*/  IMAD.U32 R9, RZ, RZ, UR8 ;  /* 0x00000008ff097e24 */ /* 0x000fe2000f8e00ff */
[----:B------:R-:W-:Y:S01]  /*5000*/  @!P5 R2UR UR18, R8 ;  /* 0x000000000812d2ca */ /* 0x000fe200000e0000 */
[----:B------:R-:W-:Y:S01]  /*5010*/  @!UP1 UIADD3 UR8, UPT, UPT, UR14, 0x700, URZ ;  /* 0x000007000e089890 */ /* 0x000fe2000fffe0ff */
[----:B------:R-:W-:Y:S02]  /*5020*/  VOTEU.ALL UP1, P5 ;  /* 0x0000000000ff7886 */ /* 0x000fe40002820000 */
[----:B------:R-:W-:Y:S01]  /*5030*/  @!P5 R2UR UR19, R9 ;  /* 0x000000000913d2ca */ /* 0x000fe200000e0000 */
[----:B------:R-:W-:Y:S11]  /*5040*/  UPRMT UR14, UR37, 0x654, UR9 ;  /* 0x00000654250e7896 */ /* 0x000ff60008000009 */
[----:B------:R-:W-:Y:S01]  /*5050*/  @!UPT UIADD3 URZ, UPT, UPT, URZ, URZ, URZ ;  /* 0x000000fffffff290 */ /* 0x000fe2000fffe0ff */
[----:B------:R2:W-:Y:S01]  /*5060*/  @!UP1 UTMALDG.3D [UR8], [UR18], desc[UR16] ;  /* 0x00001008120095b4 */ /* 0x0005e20008011000 */
[----:B------:R2:W-:Y:S01]  /*5070*/  @!P5 SYNCS.ARRIVE.TRANS64.RED.A0TR RZ, [UR13+0x580], R24 ;  /* 0x00058018ffffd9a7 */ /* 0x0005e2000830040d */
[----:B------:R-:W-:Y:S04]  /*5080*/  UISETP.NE.AND UP1, UPT, UR15, 0x2, UPT ;  /* 0x000000020f00788c */ /* 0x000fe8000bf25270 */
[----:B------:R-:W-:Y:S02]  /*5090*/  USEL UR13, URZ, 0x1, UP1 ;  /* 0x00000001ff0d7887 */ /* 0x000fe40008800000 */
[----:B------:R-:W-:Y:S02]  /*50a0*/  USEL UR15, UR15, URZ, UP1 ;  /* 0x000000ff0f0f7287 */ /* 0x000fe40008800000 */
[----:B------:R-:W-:Y:S02]  /*50b0*/  UPLOP3.LUT UP1, UPT, UPT, UPT, UPT, 0x80, 0x8 ;  /* 0x000000000008789c */ /* 0x000fe40003f2f070 */
[----:B------:R-:W-:Y:S01]  /*50c0*/  LOP3.LUT R28, R28, UR13, RZ, 0x3c, !PT ;  /* 0x0000000d1c1c7c12 */ /* 0x000fe2000f8e3cff */
[----:B------:R-:W-:Y:S01]  /*50d0*/  SYNCS.ARRIVE.TRANS64.RED.A1T0 RZ, [UR14], RZ ;  /* 0x000000ffffff79a7 */ /* 0x000fe2000810040e */
[----:B------:R-:W-:Y:S07]  /*50e0*/  @P3 BRA `(.L_x_81) ;  /* 0xfffffff400983947 */ /* 0x000fee000383ffff */
[----:B------:R-:W-:Y:S01]  /*50f0*/  UIADD3 UR7, UPT, UPT, UR7, 0x590, URZ ;  /* 0x0000059007077890 */ /* 0x000fe2000fffe0ff */
[----:B------:R-:W-:-:S03]  /*5100*/  SHF.L.U32 R2, R28, 0x1f, RZ ;  /* 0x0000001f1c027819 */ /* 0x000fc600000006ff */
[----:B------:R-:W-:-:S09]  /*5110*/  ULEA UR4, UR15, UR7, 0x3 ;  /* 0x000000070f047291 */ /* 0x000fd2000f8e18ff */
[----:B------:R-:W1:Y:S02]  /*5120*/  SYNCS.PHASECHK.TRANS64.TRYWAIT P0, [UR4], R2 ;  /* 0x00000002ff0075a7 */ /* 0x000e640008001104 */
[----:B-1----:R-:W-:Y:S05]  /*5130*/  @!P0 BRA `(.L_x_82) ;  /* 0x0000002000908947 */ /* 0x002fea0003800000 */
.L_x_150:
[----:B------:R-:W-:-:S04]  /*5140*/  UIADD3 UR5, UPT, UPT, UR15, 0x1, URZ ;  /* 0x000000010f057890 */ /* 0x000fc8000fffe0ff */
[----:B------:R-:W-:-:S04]  /*5150*/  UISETP.NE.AND UP0, UPT, UR5, 0x2, UPT ;  /* 0x000000020500788c */ /* 0x000fc8000bf05270 */
[----:B------:R-:W-:Y:S02]  /*5160*/  USEL UR4, URZ, 0x1, UP0 ;  /* 0x00000001ff047887 */ /* 0x000fe40008000000 */
[----:B------:R-:W-:-:S04]  /*5170*/  USEL UR5, UR5, URZ, UP0 ;  /* 0x000000ff05057287 */ /* 0x000fc80008000000 */
[----:B------:R-:W-:Y:S01]  /*5180*/  ULEA UR5, UR5, UR7, 0x3 ;  /* 0x0000000705057291 */ /* 0x000fe2000f8e18ff */
[----:B-1----:R-:W-:-:S04]  /*5190*/  LOP3.LUT R2, R28, UR4, RZ, 0x3c, !PT ;  /* 0x000000041c027c12 */ /* 0x002fc8000f8e3cff */
[----:B------:R-:W-:Y:S01]  /*51a0*/  SHF.L.U32 R2, R2, 0x1f, RZ ;  /* 0x0000001f02027819 */ /* 0x000fe200000006ff */
[----:B------:R-:W-:-:S07]  /*51b0*/  IMAD.U32 R0, RZ, RZ, UR5 ;  /* 0x00000005ff007e24 */ /* 0x000fce000f8e00ff */
.L_x_83:
[----:B-1----:R1:W3:Y:S02]  /*51c0*/  SYNCS.PHASECHK.TRANS64.TRYWAIT P0, [R0+URZ], R2 ;  /* 0x00000002000075a7 */ /* 0x0022e400080011ff */
[----:B---3--:R-:W-:Y:S05]  /*51d0*/  @!P0 NANOSLEEP.SYNCS 0x989680 ;  /* 0x009896800000895d */ /* 0x008fea0003900000 */
[----:B------:R-:W3:Y:S02]  /*51e0*/  @!P0 SYNCS.PHASECHK.TRANS64 P0, [R0+URZ], R2 ;  /* 0x00000002000085a7 */ /* 0x000ee400080010ff */
[----:B--23--:R-:W-:Y:S05]  /*51f0*/  @P0 EXIT ;  /* 0x000000000000094d */ /* 0x00cfea0003800000 */
[----:B------:R-:W-:Y:S05]  /*5200*/  BRA `(.L_x_83) ;  /* 0xfffffffc00ec7947 */ /* 0x000fea000383ffff */
.L_x_73:
[----:B------:R-:W-:-:S06]  /*5210*/  UISETP.GE.AND UP1, UPT, UR8, 0x4, UPT ;  /* 0x000000040800788c */ /* 0x000fcc000bf26270 */
[----:B------:R-:W-:-:S13]  /*5220*/  PLOP3.LUT P0, PT, PT, PT, UP1, 0x80, 0x8 ;  /* 0x000000000008781c */ /* 0x000fda0003f0f018 */
[----:B------:R-:W-:Y:S05]  /*5230*/  @!P0 EXIT ;  /* 0x000000000000894d */ /* 0x000fea0003800000 */
[----:B------:R-:W-:Y:S01]  /*5240*/  BAR.SYNC.DEFER_BLOCKING 0x6, 0xa0 ;  /* 0x0182800000007b1d */ /* 0x000fe20000010000 */
[C---:B------:R-:W-:Y:S01]  /*5250*/  IMAD.SHL.U32 R3, R61.reuse, 0x10, RZ ;  /* 0x000000103d037824 */ /* 0x040fe200078e00ff */
[----:B------:R-:W-:Y:S01]  /*5260*/  SHF.R.U32.HI R4, RZ, 0x1, R61 ;  /* 0x00000001ff047819 */ /* 0x000fe2000001163d */
[C---:B------:R-:W-:Y:S01]  /*5270*/  IMAD.SHL.U32 R60, R61.reuse, 0x8, RZ ;  /* 0x000000083d3c7824 */ /* 0x040fe200078e00ff */
[----:B------:R-:W-:Y:S01]  /*5280*/  CS2R R56, SRZ ;  /* 0x0000000000387805 */ /* 0x000fe2000001ff00 */
[----:B------:R-:W-:Y:S01]  /*5290*/  IMAD.SHL.U32 R2, R61, 0x2, RZ ;  /* 0x000000023d027824 */ /* 0x000fe200078e00ff */
[----:B------:R-:W-:Y:S02]  /*52a0*/  UMOV UR42, 0x400 ;  /* 0x00000400002a7882 */ /* 0x000fe40000000000 */
[----:B------:R-:W1:Y:S01]  /*52b0*/  LDC R52, c[0x0][0x370] ;  /* 0x0000dc00ff347b82 */ /* 0x000e620000000800 */
[----:B------:R-:W-:Y:S01]  /*52c0*/  ULEA UR42, UR37, UR42, 0x18 ;  /* 0x0000002a252a7291 */ /* 0x000fe2000f8ec0ff */
[----:B------:R-:W-:Y:S01]  /*52d0*/  LOP3.LUT R5, R3, 0x40, RZ, 0xc0, !PT ;  /* 0x0000004003057812 */ /* 0x000fe200078ec0ff */
[----:B------:R-:W-:Y:S01]  /*52e0*/  IMAD.U32 R28, R61, 0x10000, RZ ;  /* 0x000100003d1c7824 */ /* 0x000fe200078e00ff */
[----:B------:R-:W-:Y:S01]  /*52f0*/  LOP3.LUT R60, R60, 0x300, RZ, 0xc0, !PT ;  /* 0x000003003c3c7812 */ /* 0x000fe200078ec0ff */
[----:B------:R-:W-:Y:S01]  /*5300*/  IMAD.MOV.U32 R59, RZ, RZ, 0x1 ;  /* 0x00000001ff3b7424 */ /* 0x000fe200078e00ff */
[----:B------:R-:W-:Y:S01]  /*5310*/  LOP3.LUT R4, R5, 0x8, R4, 0xf8, !PT ;  /* 0x0000000805047812 */ /* 0x000fe200078ef804 */
[----:B------:R-:W-:Y:S01]  /*5320*/  IMAD.MOV.U32 R27, RZ, RZ, RZ ;  /* 0x000000ffff1b7224 */ /* 0x000fe200078e00ff */
[----:B------:R-:W2:Y:S01]  /*5330*/  LDC R24, c[0x0][0xb0c] ;  /* 0x0002c300ff187b82 */ /* 0x000ea20000000800 */
[--C-:B------:R-:W-:Y:S01]  /*5340*/  LOP3.LUT R60, R60, 0x30, R3.reuse, 0xf8, !PT ;  /* 0x000000303c3c7812 */ /* 0x100fe200078ef803 */
[----:B------:R-:W-:Y:S01]  /*5350*/  IMAD.MOV.U32 R58, RZ, RZ, RZ ;  /* 0x000000ffff3a7224 */ /* 0x000fe200078e00ff */
[----:B------:R-:W-:Y:S01]  /*5360*/  LOP3.LUT R2, R4, 0x8, R2, 0x78, !PT ;  /* 0x0000000804027812 */ /* 0x000fe200078e7802 */
[----:B------:R-:W-:Y:S01]  /*5370*/  IMAD.MOV.U32 R63, RZ, RZ, RZ ;  /* 0x000000ffff3f7224 */ /* 0x000fe200078e00ff */
[----:B------:R-:W-:Y:S01]  /*5380*/  LOP3.LUT R60, R60, 0x80, R3, 0xf8, !PT ;  /* 0x000000803c3c7812 */ /* 0x000fe200078ef803 */
[----:B------:R-:W-:Y:S01]  /*5390*/  IMAD.MOV.U32 R55, RZ, RZ, RZ ;  /* 0x000000ffff377224 */ /* 0x000fe200078e00ff */
[----:B------:R-:W-:Y:S01]  /*53a0*/  LOP3.LUT R28, R28, 0x600000, RZ, 0xc0, !PT ;  /* 0x006000001c1c7812 */ /* 0x000fe200078ec0ff */
[----:B------:R-:W4:Y:S01]  /*53b0*/  LDC R50, c[0x0][0xb20] ;  /* 0x0002c800ff327b82 */ /* 0x000f220000000800 */
[----:B------:R-:W3:Y:S01]  /*53c0*/  LDS R0, [UR42+0x660] ;  /* 0x0006602aff007984 */ /* 0x000ee20008000800 */
[----:B------:R-:W-:Y:S01]  /*53d0*/  LOP3.LUT R60, R60, R2, RZ, 0xfc, !PT ;  /* 0x000000023c3c7212 */ /* 0x000fe200078efcff */
[----:B------:R-:W1:Y:S01]  /*53e0*/  LDCU.64 UR46, c[0x0][0x348] ;  /* 0x00006900ff2e77ac */ /* 0x000e620008000a00 */
[----:B------:R-:W-:-:S03]  /*53f0*/  LOP3.LUT R61, R61, 0x60, RZ, 0xc0, !PT ;  /* 0x000000603d3d7812 */ /* 0x000fc600078ec0ff */
[----:B------:R-:W-:Y:S01]  /*5400*/  IMAD.SHL.U32 R60, R60, 0x2, RZ ;  /* 0x000000023c3c7824 */ /* 0x000fe200078e00ff */
[----:B------:R-:W1:Y:S01]  /*5410*/  LDC R23, c[0x0][0xb30] ;  /* 0x0002cc00ff177b82 */ /* 0x000e620000000800 */
[----:B------:R-:W1:Y:S01]  /*5420*/  LDCU.64 UR38, c[0x0][0x888] ;  /* 0x00011100ff2677ac */ /* 0x000e620008000a00 */
[----:B------:R-:W-:Y:S01]  /*5430*/  UIADD3 UR44, UPT, UPT, UR42, 0x700, URZ ;  /* 0x000007002a2c7890 */ /* 0x000fe2000fffe0ff */
[----:B------:R-:W-:-:S05]  /*5440*/  UMOV UR43, URZ ;  /* 0x000000ff002b7c82 */ /* 0x000fca0008000000 */
[----:B------:R-:W1:Y:S08]  /*5450*/  LDC.64 R44, c[0x0][0xb10] ;  /* 0x0002c400ff2c7b82 */ /* 0x000e700000000a00 */
[----:B------:R-:W1:Y:S08]  /*5460*/  LDC.64 R18, c[0x0][0xb18] ;  /* 0x0002c600ff127b82 */ /* 0x000e700000000a00 */
[----:B------:R-:W1:Y:S08]  /*5470*/  LDC.64 R40, c[0x0][0x888] ;  /* 0x00022200ff287b82 */ /* 0x000e700000000a00 */
[----:B------:R-:W1:Y:S01]  /*5480*/  LDC.64 R16, c[0x0][0xb28] ;  /* 0x0002ca00ff107b82 */ /* 0x000e620000000a00 */
[----:B---3--:R-:W-:-:S07]  /*5490*/  IMAD.IADD R28, R0, 0x1, R28 ;  /* 0x00000001001c7824 */ /* 0x008fce00078e021c */
[----:B------:R-:W3:Y:S08]  /*54a0*/  LDC.64 R42, c[0x0][0x890] ;  /* 0x00022400ff2a7b82 */ /* 0x000ef00000000a00 */
[----:B------:R-:W1:Y:S08]  /*54b0*/  LDC.64 R38, c[0x0][0x8b0] ;  /* 0x00022c00ff267b82 */ /* 0x000e700000000a00 */
[----:B------:R-:W1:Y:S08]  /*54c0*/  LDC.64 R36, c[0x0][0x8a8] ;  /* 0x00022a00ff247b82 */ /* 0x000e700000000a00 */
[----:B--2-4-:R-:W1:Y:S02]  /*54d0*/  LDC R51, c[0x0][0x374] ;  /* 0x0000dd00ff337b82 */ /* 0x014e640000000800 */
.L_x_103:
[----:B------:R-:W-:Y:S02]  /*54e0*/  LEA R0, R63, UR42, 0x3 ;  /* 0x0000002a3f007c11 */ /* 0x000fe4000f8e18ff */
[----:B------:R-:W-:Y:S02]  /*54f0*/  SHF.L.U32 R2, R57, 0x1f, RZ ;  /* 0x0000001f39027819 */ /* 0x000fe400000006ff */
[----:B------:R-:W-:Y:S02]  /*5500*/  LEA R32, R63, UR42, 0x4 ;  /* 0x0000002a3f207c11 */ /* 0x000fe4000f8e20ff */
[----:B--2---:R-:W2:Y:S02]  /*5510*/  SYNCS.PHASECHK.TRANS64.TRYWAIT P0, [R0+URZ+0x5b0], R2 ;  /* 0x0005b002000075a7 */ /* 0x004ea400080011ff */
[----:B-12---:R-:W-:Y:S05]  /*5520*/  @!P0 BRA `(.L_x_84) ;  /* 0x0000001c00ac8947 */ /* 0x006fea0003800000 */
.L_x_151:
[----:B------:R-:W4:Y:S01]  /*5530*/  LDC.64 R10, c[0x0][0xb10] ;  /* 0x0002c400ff0a7b82 */ /* 0x000f220000000a00 */
[----:B------:R-:W3:Y:S01]  /*5540*/  LDS.128 R32, [R32+0x640] ;  /* 0x0006400020207984 */ /* 0x000ee20000000c00 */
[----:B-1----:R-:W-:Y:S01]  /*5550*/  ISETP.NE.AND P1, PT, R23, 0x1, PT ;  /* 0x000000011700780c */ /* 0x002fe20003f25270 */
[----:B--2---:R-:W-:Y:S01]  /*5560*/  VIADD R0, R0, 0x5c0 ;  /* 0x000005c000007836 */ /* 0x004fe20000000000 */
[----:B------:R-:W-:Y:S04]  /*5570*/  ISETP.GE.AND P0, PT, R22, 0x1, PT ;  /* 0x000000011600780c */ /* 0x000fe80003f06270 */
[----:B------:R-:W1:Y:S01]  /*5580*/  LDC.64 R8, c[0x0][0xb18] ;  /* 0x0002c600ff087b82 */ /* 0x000e620000000a00 */
[----:B------:R-:W-:Y:S01]  /*5590*/  PRMT R0, RZ, 0x654, R0 ;  /* 0x00000654ff007816 */ /* 0x000fe20000000000 */
[----:B------:R-:W-:Y:S01]  /*55a0*/  @!PT LDS RZ, [RZ] ;  /* 0x00000000fffff984 */ /* 0x000fe20000000800 */
[----:B------:R-:W-:Y:S01]  /*55b0*/  @!PT LDS RZ, [RZ] ;  /* 0x00000000fffff984 */ /* 0x000fe20000000800 */
[----:B------:R-:W-:Y:S01]  /*55c0*/  @!PT LDS RZ, [RZ] ;  /* 0x00000000fffff984 */ /* 0x000fe20000000800 */
[----:B------:R-:W-:Y:S01]  /*55d0*/  @!PT LDS RZ, [RZ] ;  /* 0x00000000fffff984 */ /* 0x000fe20000000800 */
[----:B------:R2:W-:Y:S06]  /*55e0*/  MEMBAR.ALL.CTA ;  /* 0x0000000000007992 */ /* 0x0005ec0000008000 */
[----:B--2---:R-:W2:Y:S01]  /*55f0*/  FENCE.VIEW.ASYNC.S ;  /* 0x00000000000073c6 */ /* 0x004ea20000000000 */
[----:B------:R-:W1:Y:S08]  /*5600*/  @!P1 LDC R12, c[0x0][0xb20] ;  /* 0x0002c800ff0c9b82 */ /* 0x000e700000000800 */
[----:B------:R-:W1:Y:S01]  /*5610*/  @!P1 LDC R7, c[0x0][0xb0c] ;  /* 0x0002c300ff079b82 */ /* 0x000e620000000800 */
[----:B--2---:R2:W-:Y:S01]  /*5620*/  SYNCS.ARRIVE.TRANS64.RED.A1T0 RZ, [R0+URZ], RZ ;  /* 0x000000ff00ff79a7 */ /* 0x0045e200081004ff */
[----:B---3--:R-:W-:Y:S04]  /*5630*/  LOP3.LUT P4, RZ, R34, 0x1, RZ, 0xc0, !PT ;  /* 0x0000000122ff7812 */ /* 0x008fe8000788c0ff */
[----:B------:R-:W-:Y:S09]  /*5640*/  P2R R62, PR, RZ, 0x10 ;  /* 0x00000010ff3e7803 */ /* 0x000ff20000000000 */
[----:B------:R-:W-:Y:S02]  /*5650*/  @P4 MOV R26, R32 ;  /* 0x00000020001a4202 */ /* 0x000fe40000000f00 */
[----:B------:R-:W-:Y:S01]  /*5660*/  @P4 LOP3.LUT R25, R33, 0xffff, RZ, 0xc0, !PT ;  /* 0x0000ffff21194812 */ /* 0x000fe200078ec0ff */
[----:B--2-4-:R-:W-:Y:S06]  /*5670*/  @!P0 BRA `(.L_x_85) ;  /* 0x0000000000a48947 */ /* 0x014fec0003800000 */
[-C--:B------:R-:W-:Y:S01]  /*5680*/  IMAD.HI.U32 R0, R51, R19.reuse, RZ ;  /* 0x0000001333007227 */ /* 0x080fe200078e00ff */
[----:B------:R-:W-:Y:S02]  /*5690*/  ISETP.NE.AND P0, PT, R18, 0x1, PT ;  /* 0x000000011200780c */ /* 0x000fe40003f05270 */
[----:B------:R-:W-:Y:S01]  /*56a0*/  ISETP.NE.AND P2, PT, R22, 0x1, PT ;  /* 0x000000011600780c */ /* 0x000fe20003f45270 */
[----:B------:R-:W-:Y:S01]  /*56b0*/  IMAD.HI.U32 R4, R52, R44, RZ ;  /* 0x0000002c34047227 */ /* 0x000fe200078e00ff */
[----:B------:R-:W-:Y:S02]  /*56c0*/  SHF.R.U32.HI R0, RZ, R50, R0 ;  /* 0x00000032ff007219 */ /* 0x000fe40000011600 */
[----:B------:R-:W-:Y:S01]  /*56d0*/  ISETP.NE.AND P3, PT, R24, 0x1, PT ;  /* 0x000000011800780c */ /* 0x000fe20003f65270 */
[----:B------:R-:W-:Y:S01]  /*56e0*/  IMAD.HI.U32 R6, R25, R19, RZ ;  /* 0x0000001319067227 */ /* 0x000fe200078e00ff */
[-C--:B------:R-:W-:Y:S02]  /*56f0*/  SHF.R.U32.HI R4, RZ, R45.reuse, R4 ;  /* 0x0000002dff047219 */ /* 0x080fe40000011604 */
        /* <DEDUP_REMOVED lines=14> */
[C---:B------:R-:W-:Y:S03]  /*57e0*/  IMAD.HI.U32 R0, R3.reuse, R16, RZ ;  /* 0x0000001003007227 */ /* 0x040fe600078e00ff */
[C---:B------:R-:W-:Y:S02]  /*57f0*/  ISETP.GE.OR P0, PT, R2.reuse, R5, P0 ;  /* 0x000000050200720c */ /* 0x040fe40000706670 */
[----:B------:R-:W-:Y:S04]  /*5800*/  SHF.R.U32.HI R0, RZ, R17, R0 ;  /* 0x00000011ff007219 */ /* 0x000fe80000011600 */
[C---:B------:R-:W-:Y:S05]  /*5810*/  SEL R6, R3.reuse, R0, !P2 ;  /* 0x0000000003067207 */ /* 0x040fea0005000000 */
        /* <DEDUP_REMOVED lines=14> */
[----:B------:R-:W-:Y:S07]  /*5900*/  IMAD R25, R3, R18, R25 ;  /* 0x0000001203197224 */ /* 0x000fee00078e0219 */
.L_x_85:
[----:B------:R-:W-:Y:S01]  /*5910*/  @!P1 IMAD.HI.U32 R0, R26, R10, RZ ;  /* 0x0000000a1a009227 */ /* 0x000fe200078e00ff */
[----:B-1----:R-:W-:Y:S01]  /*5920*/  @!P1 ISETP.NE.AND P0, PT, R8, 0x1, PT ;  /* 0x000000010800980c */ /* 0x002fe20003f05270 */
[----:B------:R-:W-:Y:S01]  /*5930*/  ULOP3.LUT UP0, URZ, UR44, 0x90, URZ, 0xc0, !UPT ;  /* 0x000000902cff7892 */ /* 0x000fe2000f80c0ff */
[----:B------:R-:W-:Y:S01]  /*5940*/  @!P1 ISETP.NE.AND P2, PT, R7, 0x1, PT ;  /* 0x000000010700980c */ /* 0x000fe20003f45270 */
[----:B------:R-:W-:Y:S01]  /*5950*/  @!P1 IMAD.HI.U32 R2, R25, R9, RZ ;  /* 0x0000000919029227 */ /* 0x000fe200078e00ff */
[----:B------:R-:W-:Y:S02]  /*5960*/  @!P1 SHF.R.U32.HI R0, RZ, R11, R0 ;  /* 0x0000000bff009219 */ /* 0x000fe40000011600 */
[----:B------:R-:W-:Y:S01]  /*5970*/  @P4 SHF.R.U32.HI R54, RZ, 0x10, R33 ;  /* 0x00000010ff364819 */ /* 0x000fe20000011621 */
[----:B------:R-:W-:Y:S01]  /*5980*/  VIADD R63, R63, 0x1 ;  /* 0x000000013f3f7836 */ /* 0x000fe20000000000 */
[----:B------:R-:W-:Y:S02]  /*5990*/  @!P1 SHF.R.U32.HI R2, RZ, R12, R2 ;  /* 0x0000000cff029219 */ /* 0x000fe40000011602 */
[----:B------:R-:W-:Y:S02]  /*59a0*/  @!P1 SEL R3, R26, R0, !P2 ;  /* 0x000000001a039207 */ /* 0x000fe40005000000 */
[----:B------:R-:W-:Y:S05]  /*59b0*/  @!P1 SEL R2, R25, R2, !P0 ;  /* 0x0000000219029207 */ /* 0x000fea0004000000 */
[----:B------:R-:W-:Y:S02]  /*59c0*/  @!P1 IMAD.IADD R0, R2, 0x1, -R3 ;  /* 0x0000000102009824 */ /* 0x000fe400078e0a03 */
[----:B------:R-:W-:Y:S02]  /*59d0*/  @!P1 IMAD.IADD R2, R3, 0x1, -R2 ;  /* 0x0000000103029824 */ /* 0x000fe400078e0a02 */
[----:B------:R-:W-:Y:S02]  /*59e0*/  @!P1 IMAD R26, R0, R7, R26 ;  /* 0x00000007001a9224 */ /* 0x000fe400078e021a */
[----:B------:R-:W-:Y:S01]  /*59f0*/  @!P1 IMAD R25, R2, R8, R25 ;  /* 0x0000000802199224 */ /* 0x000fe200078e0219 */
[----:B------:R-:W-:Y:S06]  /*5a00*/  BRA.U !UP0, `(.L_x_86) ;  /* 0x00000001087c7547 */ /* 0x000fec000b800000 */
[----:B------:R-:W1:Y:S01]  /*5a10*/  LDCU.64 UR8, c[0x4][0x80] ;  /* 0x01001000ff0877ac */ /* 0x000e620008000a00 */
[----:B------:R-:W-:Y:S01]  /*5a20*/  MOV R2, 0x0 ;  /* 0x0000000000027802 */ /* 0x000fe20000000f00 */
[----:B------:R-:W-:Y:S02]  /*5a30*/  HFMA2 R12, -RZ, RZ, 0, 5.9604644775390625e-08 ;  /* 0x00000001ff0c7431 */ /* 0x000fe400000001ff */
[----:B------:R-:W-:Y:S01]  /*5a40*/  IMAD.MOV.U32 R8, RZ, RZ, 0x70 ;  /* 0x00000070ff087424 */ /* 0x000fe200078e00ff */
[----:B------:R2:W3:Y:S01]  /*5a50*/  LDC.64 R14, c[0x4][R2] ;  /* 0x01000000020e7b82 */ /* 0x0004e20000000a00 */
[----:B------:R-:W4:Y:S01]  /*5a60*/  LDCU.64 UR6, c[0x4][0x88] ;  /* 0x01001100ff0677ac */ /* 0x000f220008000a00 */
[----:B------:R-:W-:Y:S01]  /*5a70*/  IMAD.MOV.U32 R13, RZ, RZ, RZ ;  /* 0x000000ffff0d7224 */ /* 0x000fe200078e00ff */
[----:B------:R-:W2:Y:S01]  /*5a80*/  LDCU.64 UR4, c[0x4][0x8] ;  /* 0x01000100ff0477ac */ /* 0x000ea20008000a00 */
[----:B-1----:R-:W-:Y:S01]  /*5a90*/  MOV R5, UR9 ;  /* 0x0000000900057c02 */ /* 0x002fe20008000f00 */
[----:B------:R-:W-:Y:S01]  /*5aa0*/  IMAD.U32 R4, RZ, RZ, UR8 ;  /* 0x00000008ff047e24 */ /* 0x000fe2000f8e00ff */
[----:B----4-:R-:W-:Y:S01]  /*5ab0*/  MOV R7, UR7 ;  /* 0x0000000700077c02 */ /* 0x010fe20008000f00 */
[----:B------:R-:W-:Y:S01]  /*5ac0*/  IMAD.U32 R6, RZ, RZ, UR6 ;  /* 0x00000006ff067e24 */ /* 0x000fe2000f8e00ff */
[----:B--2---:R-:W-:Y:S01]  /*5ad0*/  MOV R11, UR5 ;  /* 0x00000005000b7c02 */ /* 0x004fe20008000f00 */
[----:B------:R-:W-:Y:S02]  /*5ae0*/  IMAD.U32 R10, RZ, RZ, UR4 ;  /* 0x00000004ff0a7e24 */ /* 0x000fe4000f8e00ff */
[----:B------:R-:W-:Y:S07]  /*5af0*/  LEPC R20, `(.L_x_87) ;  /* 0x000000001014794e */ /* 0x000fee0000000000 */
[----:B---3-5:R-:W-:Y:S05]  /*5b00*/  CALL.ABS.NOINC R14 ;  /* 0x000000000e007343 */ /* 0x028fea0003c00000 */
.L_x_87:
[----:B------:R-:W1:Y:S01]  /*5b10*/  LDCU.64 UR8, c[0x4][0x80] ;  /* 0x01001000ff0877ac */ /* 0x000e620008000a00 */
[----:B------:R-:W2:Y:S01]  /*5b20*/  LDC.64 R2, c[0x4][R2] ;  /* 0x0100000002027b82 */ /* 0x000ea20000000a00 */
[----:B------:R-:W-:Y:S02]  /*5b30*/  HFMA2 R12, -RZ, RZ, 0, 5.9604644775390625e-08 ;  /* 0x00000001ff0c7431 */ /* 0x000fe400000001ff */
[----:B------:R-:W-:Y:S02]  /*5b40*/  IMAD.MOV.U32 R8, RZ, RZ, 0x70 ;  /* 0x00000070ff087424 */ /* 0x000fe400078e00ff */
[----:B------:R-:W-:Y:S01]  /*5b50*/  IMAD.MOV.U32 R13, RZ, RZ, RZ ;  /* 0x000000ffff0d7224 */ /* 0x000fe200078e00ff */
[----:B------:R-:W3:Y:S01]  /*5b60*/  LDCU.64 UR6, c[0x4][0x88] ;  /* 0x01001100ff0677ac */ /* 0x000ee20008000a00 */
[----:B------:R-:W4:Y:S01]  /*5b70*/  LDCU.64 UR4, c[0x4][0x8] ;  /* 0x01000100ff0477ac */ /* 0x000f220008000a00 */
[----:B-1----:R-:W-:Y:S02]  /*5b80*/  MOV R4, UR8 ;  /* 0x0000000800047c02 */ /* 0x002fe40008000f00 */
[----:B------:R-:W-:Y:S02]  /*5b90*/  MOV R5, UR9 ;  /* 0x0000000900057c02 */ /* 0x000fe40008000f00 */
[----:B---3--:R-:W-:Y:S01]  /*5ba0*/  MOV R7, UR7 ;  /* 0x0000000700077c02 */ /* 0x008fe20008000f00 */
[----:B------:R-:W-:Y:S01]  /*5bb0*/  IMAD.U32 R6, RZ, RZ, UR6 ;  /* 0x00000006ff067e24 */ /* 0x000fe2000f8e00ff */
[----:B----4-:R-:W-:Y:S01]  /*5bc0*/  MOV R11, UR5 ;  /* 0x00000005000b7c02 */ /* 0x010fe20008000f00 */
[----:B------:R-:W-:Y:S02]  /*5bd0*/  IMAD.U32 R10, RZ, RZ, UR4 ;  /* 0x00000004ff0a7e24 */ /* 0x000fe4000f8e00ff */
[----:B------:R-:W-:Y:S07]  /*5be0*/  LEPC R20, `(.L_x_86) ;  /* 0x000000001014794e */ /* 0x000fee0000000000 */
[----:B--2---:R-:W-:Y:S05]  /*5bf0*/  CALL.ABS.NOINC R2 ;  /* 0x0000000002007343 */ /* 0x004fea0003c00000 */
.L_x_86:
[----:B------:R-:W-:Y:S01]  /*5c00*/  ISETP.NE.U32.AND P2, PT, R42, RZ, PT ;  /* 0x000000ff2a00720c */ /* 0x000fe20003f45070 */
[----:B------:R-:W-:Y:S01]  /*5c10*/  UISETP.NE.AND UP1, UPT, UR45, URZ, UPT ;  /* 0x000000ff2d00728c */ /* 0x000fe2000bf25270 */
[----:B------:R-:W-:Y:S02]  /*5c20*/  ISETP.NE.U32.AND P4, PT, R38, RZ, PT ;  /* 0x000000ff2600720c */ /* 0x000fe40003f85070 */
[----:B------:R-:W-:Y:S02]  /*5c30*/  ISETP.NE.AND.EX P2, PT, R43, RZ, PT, P2 ;  /* 0x000000ff2b00720c */ /* 0x000fe40003f45320 */
[----:B------:R-:W-:Y:S02]  /*5c40*/  PLOP3.LUT P1, PT, PT, PT, PT, 0x8, 0x80 ;  /* 0x000000000080781c */ /* 0x000fe40003f2e170 */
[----:B------:R-:W-:Y:S02]  /*5c50*/  PLOP3.LUT P0, PT, PT, PT, UP1, 0x80, 0x8 ;  /* 0x000000000008781c */ /* 0x000fe40003f0f018 */
[----:B------:R-:W-:Y:S02]  /*5c60*/  ISETP.NE.AND.EX P4, PT, R39, RZ, PT, P4 ;  /* 0x000000ff2700720c */ /* 0x000fe40003f85340 */
[----:B------:R-:W1:Y:S09]  /*5c70*/  @UP1 LDCU.64 UR4, c[0x0][0x888] ;  /* 0x00011100ff0417ac */ /* 0x000e720008000a00 */
[----:B------:R-:W-:Y:S01]  /*5c80*/  @P0 PLOP3.LUT P1, PT, P2, PT, PT, 0x80, 0x8 ;  /* 0x000000000008081c */ /* 0x000fe2000172f070 */
[----:B-1----:R-:W-:Y:S04]  /*5c90*/  @UP1 UISETP.NE.U32.AND UP0, UPT, UR4, URZ, UPT ;  /* 0x000000ff0400128c */ /* 0x002fe8000bf05070 */
[----:B------:R-:W-:Y:S04]  /*5ca0*/  @UP1 UISETP.NE.AND.EX UP0, UPT, UR5, URZ, UPT, UP0 ;  /* 0x000000ff0500128c */ /* 0x000fe8000bf05300 */
[----:B------:R-:W-:Y:S01]  /*5cb0*/  @UP1 USEL UR4, URZ, 0xffffffff, UP0 ;  /* 0xffffffffff041887 */ /* 0x000fe20008000000 */
[----:B------:R-:W-:Y:S11]  /*5cc0*/  @!P2 BRA `(.L_x_88) ;  /* 0x00000000002ca947 */ /* 0x000ff60003800000 */
[----:B------:R-:W-:Y:S01]  /*5cd0*/  ISETP.NE.U32.AND P3, PT, R40, RZ, PT ;  /* 0x000000ff2800720c */ /* 0x000fe20003f65070 */
[----:B------:R-:W-:Y:S03]  /*5ce0*/  IMAD.MOV.U32 R49, RZ, RZ, 0x1 ;  /* 0x00000001ff317424 */ /* 0x000fe600078e00ff */
[----:B------:R-:W-:Y:S11]  /*5cf0*/  ISETP.NE.AND.EX P3, PT, R41, RZ, PT, P3 ;  /* 0x000000ff2900720c */ /* 0x000ff60003f65330 */
[----:B------:R-:W-:Y:S02]  /*5d00*/  @!UPT UIADD3 URZ, UPT, UPT, URZ, URZ, URZ ;  /* 0x000000fffffff290 */ /* 0x000fe4000fffe0ff */
[----:B------:R-:W1:Y:S01]  /*5d10*/  @P3 LDC.64 R2, c[0x0][0x888] ;  /* 0x00022200ff023b82 */ /* 0x000e620000000a00 */
[----:B------:R-:W-:Y:S04]  /*5d20*/  @P3 IMAD R0, R42, UR36, RZ ;  /* 0x000000242a003c24 */ /* 0x000fe8000f8e02ff */
[----:B-1----:R-:W-:Y:S04]  /*5d30*/  @P3 IMAD.WIDE R2, R0, 0x4, R2 ;  /* 0x0000000400023825 */ /* 0x002fe800078e0202 */
[----:B------:R-:W-:Y:S01]  /*5d40*/  HFMA2 R0, -RZ, RZ, 0, 5.9604644775390625e-08 ;  /* 0x00000001ff007431 */ /* 0x000fe200000001ff */
[----:B-----5:R1:W5:Y:S04]  /*5d50*/  @P3 LDG.E R30, desc[UR40][R2.64] ;  /* 0x00000028021e3981 */ /* 0x020368000c1e1900 */
[----:B------:R-:W-:Y:S01]  /*5d60*/  @!P3 PRMT R49, R0, 0x7610, R49 ;  /* 0x000076100031b816 */ /* 0x000fe20000000031 */
[----:B-1----:R-:W2:Y:S06]  /*5d70*/  @!P3 LDC R30, c[0x0][0x880] ;  /* 0x00022000ff1ebb82 */ /* 0x002eac0000000800 */
.L_x_88:
[----:B------:R-:W-:Y:S05]  /*5d80*/  @!P4 BRA `(.L_x_89) ;  /* 0x000000000020c947 */ /* 0x000fea0003800000 */
[----:B------:R-:W-:Y:S04]  /*5d90*/  ISETP.NE.U32.AND P3, PT, R36, RZ, PT ;  /* 0x000000ff2400720c */ /* 0x000fe80003f65070 */
[----:B------:R-:W-:Y:S11]  /*5da0*/  ISETP.NE.AND.EX P3, PT, R37, RZ, PT, P3 ;  /* 0x000000ff2500720c */ /* 0x000ff60003f65330 */
[----:B------:R-:W-:Y:S02]  /*5db0*/  @!UPT UIADD3 URZ, UPT, UPT, URZ, URZ, URZ ;  /* 0x000000fffffff290 */ /* 0x000fe4000fffe0ff */
[----:B------:R-:W1:Y:S01]  /*5dc0*/  @P3 LDC.64 R2, c[0x0][0x8a8] ;  /* 0x00022a00ff023b82 */ /* 0x000e620000000a00 */
[----:B------:R-:W-:Y:S04]  /*5dd0*/  @P3 IMAD R0, R38, UR36, RZ ;  /* 0x0000002426003c24 */ /* 0x000fe8000f8e02ff */
[----:B-1----:R-:W-:Y:S05]  /*5de0*/  @P3 IMAD.WIDE R2, R0, 0x4, R2 ;  /* 0x0000000400023825 */ /* 0x002fea00078e0202 */
[----:B-----5:R1:W5:Y:S02]  /*5df0*/  @P3 LDG.E R29, desc[UR40][R2.64] ;  /* 0x00000028021d3981 */ /* 0x020364000c1e1900 */
[----:B-1----:R-:W3:Y:S02]  /*5e00*/  @!P3 LDC R29, c[0x0][0x8a0] ;  /* 0x00022800ff1dbb82 */ /* 0x002ee40000000800 */
.L_x_89:
[----:B--2--5:R-:W-:Y:S01]  /*5e10*/  @P0 FSETP.NEU.AND P4, PT, R30, RZ, PT ;  /* 0x000000ff1e00020b */ /* 0x024fe20003f8d000 */
[----:B------:R-:W-:Y:S01]  /*5e20*/  IMAD.U32 R0, RZ, RZ, UR4 ;  /* 0x00000004ff007e24 */ /* 0x000fe2000f8e00ff */
[----:B------:R-:W-:Y:S01]  /*5e30*/  @P0 LOP3.LUT P3, RZ, R49, 0xff, RZ, 0xc0, !PT ;  /* 0x000000ff31ff0812 */ /* 0x000fe2000786c0ff */
[----:B------:R-:W-:Y:S01]  /*5e40*/  IMAD.SHL.U32 R66, R56, 0x800, RZ ;  /* 0x0000080038427824 */ /* 0x000fe200078e00ff */
[----:B------:R-:W-:Y:S01]  /*5e50*/  @P0 SEL R2, RZ, 0xffffffff, P4 ;  /* 0xffffffffff020807 */ /* 0x000fe20002000000 */
[----:B------:R-:W-:Y:S01]  /*5e60*/  BSSY B1, `(.L_x_90) ;  /* 0x000002e000017945 */ /* 0x000fe20003800000 */
[----:B------:R-:W-:Y:S02]  /*5e70*/  LOP3.LUT R4, R59, 0x1, RZ, 0x3c, !PT ;  /* 0x000000013b047812 */ /* 0x000fe400078e3cff */
[----:B------:R-:W-:Y:S02]  /*5e80*/  CS2R R34, SRZ ;  /* 0x0000000000227805 */ /* 0x000fe4000001ff00 */
[----:B------:R-:W-:Y:S02]  /*5e90*/  @P1 SEL R2, R0, R2, !P3 ;  /* 0x0000000200021207 */ /* 0x000fe40005800000 */
[----:B------:R-:W-:Y:S02]  /*5ea0*/  CS2R R32, SRZ ;  /* 0x0000000000207805 */ /* 0x000fe4000001ff00 */
[----:B------:R-:W-:Y:S02]  /*5eb0*/  LEA R3, R56, UR42, 0x3 ;  /* 0x0000002a38037c11 */ /* 0x000fe4000f8e18ff */
[----:B------:R-:W-:Y:S02]  /*5ec0*/  @P0 LOP3.LUT R2, R2, 0x1, RZ, 0xc0, !PT ;  /* 0x0000000102020812 */ /* 0x000fe400078ec0ff */
[C---:B------:R-:W-:Y:S02]  /*5ed0*/  LEA R67, R27.reuse, UR42, 0x3 ;  /* 0x0000002a1b437c11 */ /* 0x040fe4000f8e18ff */
[----:B------:R-:W-:Y:S02]  /*5ee0*/  ISETP.NE.U32.OR P5, PT, R2, 0x1, !P0 ;  /* 0x000000010200780c */ /* 0x000fe400047a5470 */
[----:B------:R-:W-:Y:S02]  /*5ef0*/  SHF.L.U32 R5, R58, 0x1f, RZ ;  /* 0x0000001f3a057819 */ /* 0x000fe400000006ff */
[C---:B------:R-:W-:Y:S02]  /*5f00*/  LEA.HI R2, R27.reuse, R27, RZ, 0x1 ;  /* 0x0000001b1b027211 */ /* 0x040fe400078f08ff */
[----:B------:R-:W-:Y:S02]  /*5f10*/  PLOP3.LUT P4, PT, PT, PT, PT, 0x8, 0x80 ;  /* 0x000000000080781c */ /* 0x000fe40003f8e170 */
[----:B------:R-:W-:Y:S02]  /*5f20*/  P2R R64, PR, RZ, 0x20 ;  /* 0x00000020ff407803 */ /* 0x000fe40000000000 */
[----:B------:R-:W-:Y:S03]  /*5f30*/  IADD3 R65, PT, PT, R66, UR42, R60 ;  /* 0x0000002a42417c10 */ /* 0x000fe6000fffe03c */
[----:B------:R-:W-:Y:S04]  /*5f40*/  @P5 SHF.L.U32 R0, R4, 0x1f, RZ ;  /* 0x0000001f04005819 */ /* 0x000fe800000006ff */
[----:B------:R1:W2:Y:S01]  /*5f50*/  @P5 SYNCS.PHASECHK.TRANS64.TRYWAIT P0, [R3+URZ+0x580], R0 ;  /* 0x00058000030055a7 */ /* 0x0002a200080011ff */
[----:B------:R4:W3:Y:S01]  /*5f60*/  SYNCS.PHASECHK.TRANS64.TRYWAIT P3, [R67+URZ+0x5d0], R5 ;  /* 0x0005d005430075a7 */ /* 0x0008e200080611ff */
[C---:B-1----:R-:W-:Y:S01]  /*5f70*/  IMAD.SHL.U32 R0, R2.reuse, 0x8, RZ ;  /* 0x0000000802007824 */ /* 0x042fe200078e00ff */
[----:B------:R-:W-:Y:S04]  /*5f80*/  LOP3.LUT R2, R2, 0xffe, RZ, 0xc0, !PT ;  /* 0x00000ffe02027812 */ /* 0x000fe800078ec0ff */
[----:B------:R-:W-:Y:S01]  /*5f90*/  LOP3.LUT R0, R0, 0xfffffff0, RZ, 0xc0, !PT ;  /* 0xfffffff000007812 */ /* 0x000fe200078ec0ff */
[----:B------:R-:W-:Y:S04]  /*5fa0*/  IMAD.IADD R2, R27, 0x1, -R2 ;  /* 0x000000011b027824 */ /* 0x000fe800078e0a02 */
[----:B------:R-:W-:Y:S04]  /*5fb0*/  IMAD.IADD R0, R28, 0x1, R0 ;  /* 0x000000011c007824 */ /* 0x000fe800078e0200 */
[----:B------:R-:W-:Y:S01]  /*5fc0*/  IMAD R2, R2, 0x100000, R0 ;  /* 0x0010000002027824 */ /* 0x000fe200078e0200 */
[----:B--2---:R-:W-:Y:S01]  /*5fd0*/  @P5 PLOP3.LUT P4, PT, P0, PT, PT, 0x8, 0x80 ;  /* 0x000000000080581c */ /* 0x004fe2000078e170 */
[----:B------:R-:W-:Y:S01]  /*5fe0*/  @!UPT UIADD3 URZ, UPT, UPT, URZ, URZ, URZ ;  /* 0x000000fffffff290 */ /* 0x000fe2000fffe0ff */
[----:B---34-:R-:W-:Y:S11]  /*5ff0*/  @!P5 BRA `(.L_x_91) ;  /* 0x000000000050d947 */ /* 0x018ff60003800000 */
[----:B------:R-:W-:Y:S01]  /*6000*/  ISETP.NE.U32.AND P0, PT, RZ, UR38, PT ;  /* 0x00000026ff007c0c */ /* 0x000fe2000bf05070 */
[----:B------:R-:W-:Y:S01]  /*6010*/  BSSY B0, `(.L_x_92) ;  /* 0x000000f000007945 */ /* 0x000fe20003800000 */
[----:B------:R-:W-:Y:S01]  /*6020*/  FSETP.NEU.AND P1, PT, R30, RZ, PT ;  /* 0x000000ff1e00720b */ /* 0x000fe20003f2d000 */
[----:B------:R-:W-:Y:S01]  /*6030*/  IMAD.MOV.U32 R34, RZ, RZ, RZ ;  /* 0x000000ffff227224 */ /* 0x000fe200078e00ff */
[----:B------:R-:W-:Y:S02]  /*6040*/  ISETP.NE.AND.EX P0, PT, RZ, UR39, PT, P0 ;  /* 0x00000027ff007c0c */ /* 0x000fe4000bf05300 */
[----:B------:R-:W-:Y:S02]  /*6050*/  SEL R0, RZ, 0xffffffff, P1 ;  /* 0xffffffffff007807 */ /* 0x000fe40000800000 */
[----:B------:R-:W-:Y:S02]  /*6060*/  LOP3.LUT P1, RZ, R49, 0xff, RZ, 0xc0, !PT ;  /* 0x000000ff31ff7812 */ /* 0x000fe4000782c0ff */
[----:B------:R-:W-:Y:S04]  /*6070*/  SEL R6, RZ, 0xffffffff, P0 ;  /* 0xffffffffff067807 */ /* 0x000fe80000000000 */
[----:B------:R-:W-:Y:S04]  /*6080*/  @P2 SEL R0, R6, R0, !P1 ;  /* 0x0000000006002207 */ /* 0x000fe80004800000 */
[----:B------:R-:W-:Y:S04]  /*6090*/  LOP3.LUT R0, R0, 0x1, RZ, 0xc0, !PT ;  /* 0x0000000100007812 */ /* 0x000fe800078ec0ff */
[----:B------:R-:W-:Y:S01]  /*60a0*/  ISETP.NE.U32.AND P0, PT, R0, 0x1, PT ;  /* 0x000000010000780c */ /* 0x000fe20003f05070 */
[----:B------:R-:W-:Y:S01]  /*60b0*/  @!UPT UIADD3 URZ, UPT, UPT, URZ, URZ, URZ ;  /* 0x000000fffffff290 */ /* 0x000fe2000fffe0ff */
[----:B------:R-:W-:Y:S11]  /*60c0*/  @!P4 BRA `(.L_x_93) ;  /* 0x00000000000cc947 */ /* 0x000ff60003800000 */
[----:B------:R-:W-:Y:S04]  /*60d0*/  SHF.L.U32 R4, R4, 0x1f, RZ ;  /* 0x0000001f04047819 */ /* 0x000fe800000006ff */
[----:B------:R-:W1:Y:S02]  /*60e0*/  SYNCS.PHASECHK.TRANS64.TRYWAIT P1, [R3+URZ+0x580], R4 ;  /* 0x00058004030075a7 */ /* 0x000e6400080211ff */
[----:B-1----:R-:W-:Y:S05]  /*60f0*/  @!P1 BRA `(.L_x_94) ;  /* 0x0000001000cc9947 */ /* 0x002fea0003800000 */
.L_x_93:
[----:B------:R-:W-:Y:S05]  /*6100*/  BSYNC B0 ;  /* 0x0000000000007941 */ /* 0x000fea0003800000 */
.L_x_92:
[----:B------:R-:W-:Y:S01]  /*6110*/  CS2R R32, SRZ ;  /* 0x0000000000207805 */ /* 0x000fe2000001ff00 */
[----:B------:R-:W-:Y:S05]  /*6120*/  @P0 WARPSYNC.ALL ;  /* 0x0000000000000948 */ /* 0x000fea0003800000 */
[----:B------:R2:W3:Y:S02]  /*6130*/  @P0 LDSM.16.M88.4 R32, [R65+0x700] ;  /* 0x000700004120083b */ /* 0x0004e40000000200 */
.L_x_91:
[----:B------:R-:W-:Y:S05]  /*6140*/  BSYNC B1 ;  /* 0x0000000000017941 */ /* 0x000fea0003800000 */
.L_x_90:
[----:B------:R-:W-:Y:S04]  /*6150*/  SHF.R.U32.HI R0, RZ, 0x15, R2 ;  /* 0x00000015ff007819 */ /* 0x000fe80000011602 */
[----:B------:R-:W-:Y:S01]  /*6160*/  LOP3.LUT P0, RZ, R0, 0x3, R53, 0x48, !PT ;  /* 0x0000000300ff7812 */ /* 0x000fe20007804835 */
[----:B------:R-:W-:Y:S01]  /*6170*/  @!UPT UIADD3 URZ, UPT, UPT, URZ, URZ, URZ ;  /* 0x000000fffffff290 */ /* 0x000fe2000fffe0ff */
[----:B------:R-:W-:Y:S11]  /*6180*/  @P3 BRA `(.L_x_95) ;  /* 0x0000000000083947 */ /* 0x000ff60003800000 */
[----:B------:R-:W4:Y:S02]  /*6190*/  SYNCS.PHASECHK.TRANS64.TRYWAIT P1, [R67+URZ+0x5d0], R5 ;  /* 0x0005d005430075a7 */ /* 0x000f2400080211ff */
[----:B----4-:R-:W-:Y:S05]  /*61a0*/  @!P1 BRA `(.L_x_96) ;  /* 0x0000001000b49947 */ /* 0x010fea0003800000 */
.L_x_95:
[----:B------:R-:W-:Y:S05]  /*61b0*/  @!P0 BRA `(.L_x_97) ;  /* 0x0000000000408947 */ /* 0x000fea0003800000 */
[----:B------:R-:W4:Y:S01]  /*61c0*/  LDCU.64 UR8, c[0x4][0x70] ;  /* 0x01000e00ff0877ac */ /* 0x000f220008000a00 */
[----:B------:R-:W-:Y:S01]  /*61d0*/  MOV R15, 0x0 ;  /* 0x00000000000f7802 */ /* 0x000fe20000000f00 */
[----:B------:R-:W-:Y:S02]  /*61e0*/  HFMA2 R12, -RZ, RZ, 0, 5.9604644775390625e-08 ;  /* 0x00000001ff0c7431 */ /* 0x000fe400000001ff */
[----:B------:R-:W-:Y:S02]  /*61f0*/  IMAD.MOV.U32 R8, RZ, RZ, 0x192 ;  /* 0x00000192ff087424 */ /* 0x000fe400078e00ff */
[----:B------:R-:W-:Y:S01]  /*6200*/  IMAD.MOV.U32 R13, RZ, RZ, RZ ;  /* 0x000000ffff0d7224 */ /* 0x000fe200078e00ff */
[----:B------:R-:W5:Y:S01]  /*6210*/  LDCU.64 UR6, c[0x4][0x78] ;  /* 0x01000f00ff0677ac */ /* 0x000f620008000a00 */
[----:B------:R-:W2:Y:S01]  /*6220*/  LDC.64 R14, c[0x4][R15] ;  /* 0x010000000f0e7b82 */ /* 0x000ea20000000a00 */
[----:B------:R-:W3:Y:S01]  /*6230*/  LDCU.64 UR4, c[0x4][0x10] ;  /* 0x01000200ff0477ac */ /* 0x000ee20008000a00 */
[----:B----4-:R-:W-:Y:S01]  /*6240*/  MOV R5, UR9 ;  /* 0x0000000900057c02 */ /* 0x010fe20008000f00 */
[----:B-1----:R-:W-:Y:S01]  /*6250*/  IMAD.U32 R4, RZ, RZ, UR8 ;  /* 0x00000008ff047e24 */ /* 0x002fe2000f8e00ff */
[----:B-----5:R-:W-:Y:S01]  /*6260*/  MOV R7, UR7 ;  /* 0x0000000700077c02 */ /* 0x020fe20008000f00 */
[----:B------:R-:W-:Y:S01]  /*6270*/  IMAD.U32 R6, RZ, RZ, UR6 ;  /* 0x00000006ff067e24 */ /* 0x000fe2000f8e00ff */
[----:B---3--:R-:W-:Y:S01]  /*6280*/  MOV R11, UR5 ;  /* 0x00000005000b7c02 */ /* 0x008fe20008000f00 */
[----:B------:R-:W-:Y:S02]  /*6290*/  IMAD.U32 R10, RZ, RZ, UR4 ;  /* 0x00000004ff0a7e24 */ /* 0x000fe4000f8e00ff */
[----:B------:R-:W-:Y:S07]  /*62a0*/  LEPC R20, `(.L_x_97) ;  /* 0x000000001014794e */ /* 0x000fee0000000000 */
[----:B--2---:R-:W-:Y:S05]  /*62b0*/  CALL.ABS.NOINC R14 ;  /* 0x000000000e007343 */ /* 0x004fea0003c00000 */
.L_x_97:
[----:B------:R-:W-:Y:S01]  /*62c0*/  ISETP.NE.AND P0, PT, R61, RZ, PT ;  /* 0x000000ff3d00720c */ /* 0x000fe20003f05270 */
[----:B------:R-:W-:Y:S05]  /*62d0*/  WARPSYNC.ALL ;  /* 0x0000000000007948 */ /* 0x000fea0003800000 */
[----:B------:R-:W-:Y:S01]  /*62e0*/  R2UR UR4, R2 ;  /* 0x00000000020472ca */ /* 0x000fe200000e0000 */
[----:B------:R-:W-:Y:S01]  /*62f0*/  BSSY.RECONVERGENT B0, `(.L_x_98) ;  /* 0x0000037000007945 */ /* 0x000fe20003800200 */
[----:B------:R-:W-:Y:S02]  /*6300*/  R2UR UR5, R67 ;  /* 0x00000000430572ca */ /* 0x000fe400000e0000 */
[C---:B---3--:R-:W-:Y:S02]  /*6310*/  SHF.L.U32 R0, R32.reuse, 0x10, RZ ;  /* 0x0000001020007819 */ /* 0x048fe400000006ff */
[----:B------:R-:W-:Y:S02]  /*6320*/  LOP3.LUT R2, R32, 0xffff0000, RZ, 0xc0, !PT ;  /* 0xffff000020027812 */ /* 0x000fe400078ec0ff */
[C---:B-1----:R-:W-:Y:S02]  /*6330*/  SHF.L.U32 R3, R33.reuse, 0x10, RZ ;  /* 0x0000001021037819 */ /* 0x042fe400000006ff */
[----:B------:R-:W-:Y:S02]  /*6340*/  LOP3.LUT R12, R33, 0xffff0000, RZ, 0xc0, !PT ;  /* 0xffff0000210c7812 */ /* 0x000fe400078ec0ff */
[C---:B------:R-:W-:Y:S01]  /*6350*/  SHF.L.U32 R13, R34.reuse, 0x10, RZ ;  /* 0x00000010220d7819 */ /* 0x040fe200000006ff */
[----:B----4-:R-:W1:Y:S01]  /*6360*/  LDTM.16dp256bit.x2 R4, tmem[UR4] ;  /* 0x00000004000479ee */ /* 0x010e6200080a0000 */
[----:B------:R-:W-:Y:S01]  /*6370*/  NOP ;  /* 0x0000000000007918 */ /* 0x000fe20000000000 */
[----:B------:R-:W-:Y:S01]  /*6380*/  UIADD3 UR5, UPT, UPT, UR5, 0x5f0, URZ ;  /* 0x000005f005057890 */ /* 0x000fe2000fffe0ff */
[----:B------:R-:W-:Y:S02]  /*6390*/  LOP3.LUT R14, R34, 0xffff0000, RZ, 0xc0, !PT ;  /* 0xffff0000220e7812 */ /* 0x000fe400078ec0ff */
[C---:B------:R-:W-:Y:S01]  /*63a0*/  SHF.L.U32 R15, R35.reuse, 0x10, RZ ;  /* 0x00000010230f7819 */ /* 0x040fe200000006ff */
[----:B------:R-:W-:Y:S01]  /*63b0*/  UPRMT UR5, UR37, 0x654, UR5 ;  /* 0x0000065425057896 */ /* 0x000fe20008000005 */
[----:B------:R-:W-:Y:S08]  /*63c0*/  LOP3.LUT R20, R35, 0xffff0000, RZ, 0xc0, !PT ;  /* 0xffff000023147812 */ /* 0x000ff000078ec0ff */
[----:B-1----:R-:W-:Y:S01]  /*63d0*/  SYNCS.ARRIVE.TRANS64.RED.A1T0 RZ, [UR5], RZ ;  /* 0x000000ffffff79a7 */ /* 0x002fe20008100405 */
[C---:B------:R-:W-:Y:S01]  /*63e0*/  FMUL R4, R29.reuse, R4 ;  /* 0x000000041d047220 */ /* 0x040fe20000400000 */
[C---:B------:R-:W-:Y:S01]  /*63f0*/  FMUL R5, R29.reuse, R5 ;  /* 0x000000051d057220 */ /* 0x040fe20000400000 */
[C---:B------:R-:W-:Y:S01]  /*6400*/  FMUL R6, R29.reuse, R6 ;  /* 0x000000061d067220 */ /* 0x040fe20000400000 */
[C---:B------:R-:W-:Y:S01]  /*6410*/  FMUL R7, R29.reuse, R7 ;  /* 0x000000071d077220 */ /* 0x040fe20000400000 */
[C---:B------:R-:W-:Y:S01]  /*6420*/  FFMA R4, R30.reuse, R0, R4 ;  /* 0x000000001e047223 */ /* 0x040fe20000000004 */
[C---:B------:R-:W-:Y:S01]  /*6430*/  FMUL R8, R29.reuse, R8 ;  /* 0x000000081d087220 */ /* 0x040fe20000400000 */
[C---:B------:R-:W-:Y:S01]  /*6440*/  FFMA R5, R30.reuse, R2, R5 ;  /* 0x000000021e057223 */ /* 0x040fe20000000005 */
[C---:B------:R-:W-:Y:S01]  /*6450*/  FMUL R9, R29.reuse, R9 ;  /* 0x000000091d097220 */ /* 0x040fe20000400000 */
[C---:B------:R-:W-:Y:S01]  /*6460*/  FFMA R6, R30.reuse, R3, R6 ;  /* 0x000000031e067223 */ /* 0x040fe20000000006 */
[C---:B------:R-:W-:Y:S01]  /*6470*/  FMUL R10, R29.reuse, R10 ;  /* 0x0000000a1d0a7220 */ /* 0x040fe20000400000 */
[C---:B------:R-:W-:Y:S01]  /*6480*/  FFMA R7, R30.reuse, R12, R7 ;  /* 0x0000000c1e077223 */ /* 0x040fe20000000007 */
[----:B------:R-:W-:Y:S01]  /*6490*/  FMUL R11, R29, R11 ;  /* 0x0000000b1d0b7220 */ /* 0x000fe20000400000 */
[C---:B------:R-:W-:Y:S01]  /*64a0*/  FFMA R8, R30.reuse, R13, R8 ;  /* 0x0000000d1e087223 */ /* 0x040fe20000000008 */
[C---:B------:R-:W-:Y:S01]  /*64b0*/  FFMA R9, R30.reuse, R14, R9 ;  /* 0x0000000e1e097223 */ /* 0x040fe20000000009 */
[C---:B------:R-:W-:Y:S01]  /*64c0*/  FFMA R10, R30.reuse, R15, R10 ;  /* 0x0000000f1e0a7223 */ /* 0x040fe2000000000a */
[----:B------:R-:W-:Y:S01]  /*64d0*/  FFMA R11, R30, R20, R11 ;  /* 0x000000141e0b7223 */ /* 0x000fe2000000000b */
[----:B------:R-:W-:Y:S02]  /*64e0*/  F2FP.BF16.F32.PACK_AB R4, R5, R4 ;  /* 0x000000040504723e */ /* 0x000fe400000010ff */
[----:B------:R-:W-:Y:S02]  /*64f0*/  F2FP.BF16.F32.PACK_AB R5, R7, R6 ;  /* 0x000000060705723e */ /* 0x000fe400000010ff */
[----:B------:R-:W-:Y:S02]  /*6500*/  F2FP.BF16.F32.PACK_AB R6, R9, R8 ;  /* 0x000000080906723e */ /* 0x000fe400000010ff */
[----:B------:R-:W-:Y:S05]  /*6510*/  F2FP.BF16.F32.PACK_AB R7, R11, R10 ;  /* 0x0000000a0b07723e */ /* 0x000fea00000010ff */
[----:B------:R1:W-:Y:S01]  /*6520*/  STSM.16.M88.4 [R65+0x700], R4 ;  /* 0x0007000441007844 */ /* 0x0003e20000000200 */
[----:B------:R-:W-:Y:S01]  /*6530*/  @!PT LDS RZ, [RZ] ;  /* 0x00000000fffff984 */ /* 0x000fe20000000800 */
[----:B------:R-:W-:Y:S01]  /*6540*/  @!PT LDS RZ, [RZ] ;  /* 0x00000000fffff984 */ /* 0x000fe20000000800 */
[----:B------:R-:W-:Y:S01]  /*6550*/  @!PT LDS RZ, [RZ] ;  /* 0x00000000fffff984 */ /* 0x000fe20000000800 */
[----:B------:R-:W-:Y:S01]  /*6560*/  @!PT LDS RZ, [RZ] ;  /* 0x00000000fffff984 */ /* 0x000fe20000000800 */
[----:B------:R3:W-:Y:S07]  /*6570*/  MEMBAR.ALL.CTA ;  /* 0x0000000000007992 */ /* 0x0007ee0000008000 */
[----:B---3--:R-:W3:Y:S02]  /*6580*/  FENCE.VIEW.ASYNC.S ;  /* 0x00000000000073c6 */ /* 0x008ee40000000000 */
[----:B---3--:R-:W-:Y:S06]  /*6590*/  BAR.SYNC.DEFER_BLOCKING 0x1, 0x80 ;  /* 0x0042000000007b1d */ /* 0x008fec0000010000 */
[----:B------:R-:W-:Y:S05]  /*65a0*/  @P0 BRA `(.L_x_99) ;  /* 0x00000000002c0947 */ /* 0x000fea0003800000 */
[----:B------:R-:W-:Y:S01]  /*65b0*/  R2UR UR12, R47 ;  /* 0x000000002f0c72ca */ /* 0x000fe200000e0000 */
[----:B------:R-:W-:Y:S01]  /*65c0*/  UIADD3 UR10, UP0, UPT, UR46, 0x680, URZ ;  /* 0x000006802e0a7890 */ /* 0x000fe2000ff1e0ff */
[----:B------:R-:W-:Y:S01]  /*65d0*/  R2UR UR9, R48 ;  /* 0x00000000300972ca */ /* 0x000fe200000e0000 */
[----:B------:R-:W-:Y:S01]  /*65e0*/  UMOV UR7, UR36 ;  /* 0x0000002400077c82 */ /* 0x000fe20008000000 */
[----:B------:R-:W-:Y:S01]  /*65f0*/  R2UR UR8, R66 ;  /* 0x00000000420872ca */ /* 0x000fe200000e0000 */
[----:B------:R-:W-:Y:S08]  /*6600*/  UIADD3.X UR11, UPT, UPT, URZ, UR47, URZ, UP0, !UPT ;  /* 0x0000002fff0b7290 */ /* 0x000ff000087fe4ff */
[----:B------:R-:W-:Y:S02]  /*6610*/  USHF.L.U32 UR5, UR12, 0x4, URZ ;  /* 0x000000040c057899 */ /* 0x000fe400080006ff */
[----:B------:R-:W-:Y:S02]  /*6620*/  USHF.L.U32 UR6, UR9, 0x6, URZ ;  /* 0x0000000609067899 */ /* 0x000fe400080006ff */
[----:B------:R-:W-:Y:S09]  /*6630*/  UIADD3 UR4, UPT, UPT, UR42, 0x700, UR8 ;  /* 0x000007002a047890 */ /* 0x000ff2000fffe008 */
[----:B------:R3:W-:Y:S02]  /*6640*/  UTMASTG.3D [UR4], [UR10] ;  /* 0x000000040a0073b5 */ /* 0x0007e40008010000 */
[----:B---3--:R0:W-:Y:S02]  /*6650*/  UTMACMDFLUSH ;  /* 0x00000000000079b7 */ /* 0x0081e40000000000 */
.L_x_99:
[----:B------:R-:W-:Y:S05]  /*6660*/  BSYNC.RECONVERGENT B0 ;  /* 0x0000000000007941 */ /* 0x000fea0003800200 */
.L_x_98:
[----:B------:R-:W-:Y:S04]  /*6670*/  BSSY.RECONVERGENT B0, `(.L_x_100) ;  /* 0x0000003000007945 */ /* 0x000fe80003800200 */
[----:B------:R-:W-:Y:S05]  /*6680*/  @P0 BRA `(.L_x_101) ;  /* 0x0000000000040947 */ /* 0x000fea0003800000 */
[----:B------:R-:W-:Y:S04]  /*6690*/  DEPBAR.LE SB0, 0x0 ;  /* 0x000080000000791a */ /* 0x000fe80000000000 */
.L_x_101:
[----:B------:R-:W-:Y:S05]  /*66a0*/  BSYNC.RECONVERGENT B0 ;  /* 0x0000000000007941 */ /* 0x000fea0003800200 */
.L_x_100:
[----:B------:R-:W-:Y:S01]  /*66b0*/  BAR.SYNC.DEFER_BLOCKING 0x1, 0x80 ;  /* 0x0042000000007b1d */ /* 0x000fe20000010000 */
[----:B------:R-:W-:Y:S01]  /*66c0*/  UIADD3 UR43, UPT, UPT, UR43, 0x1, URZ ;  /* 0x000000012b2b7890 */ /* 0x000fe2000fffe0ff */
[----:B------:R-:W-:Y:S02]  /*66d0*/  IADD3 R27, PT, PT, R27, 0x1, RZ ;  /* 0x000000011b1b7810 */ /* 0x000fe40007ffe0ff */
[----:B------:R-:W-:Y:S01]  /*66e0*/  IADD3 R56, PT, PT, R56, 0x1, RZ ;  /* 0x0000000138387810 */ /* 0x000fe20007ffe0ff */
[----:B------:R-:W-:Y:S09]  /*66f0*/  UISETP.NE.AND UP0, UPT, UR43, URZ, UPT ;  /* 0x000000ff2b00728c */ /* 0x000ff2000bf05270 */
[----:B------:R-:W-:Y:S05]  /*6700*/  BRA.U !UP0, `(.L_x_102) ;  /* 0x0000000108287547 */ /* 0x000fea000b800000 */
[----:B------:R-:W-:Y:S01]  /*6710*/  ISETP.NE.AND P0, PT, R64, RZ, PT ;  /* 0x000000ff4000720c */ /* 0x000fe20003f05270 */
[----:B------:R-:W-:Y:S11]  /*6720*/  IMAD.U32 R0, RZ, RZ, UR37 ;  /* 0x00000025ff007e24 */ /* 0x000ff6000f8e00ff */
[----:B------:R-:W-:Y:S01]  /*6730*/  @!UPT UIADD3 URZ, UPT, UPT, URZ, URZ, URZ ;  /* 0x000000fffffff290 */ /* 0x000fe2000fffe0ff */
[C---:B------:R-:W-:Y:S01]  /*6740*/  @P0 LEA R2, R55.reuse, UR42, 0x3 ;  /* 0x0000002a37020c11 */ /* 0x040fe2000f8e18ff */
[----:B------:R-:W-:Y:S04]  /*6750*/  VIADD R55, R55, 0x1 ;  /* 0x0000000137377836 */ /* 0x000fe80000000000 */
[----:B------:R-:W-:Y:S05]  /*6760*/  @P0 VIADD R2, R2, 0x590 ;  /* 0x0000059002020836 */ /* 0x000fea0000000000 */
[----:B------:R-:W-:Y:S04]  /*6770*/  @P0 PRMT R0, R0, 0x654, R2 ;  /* 0x0000065400000816 */ /* 0x000fe80000000002 */
[----:B------:R3:W-:Y:S01]  /*6780*/  @P0 SYNCS.ARRIVE.TRANS64.RED.A1T0 RZ, [R0+URZ], RZ ;  /* 0x000000ff00ff09a7 */ /* 0x0007e200081004ff */
[C---:B------:R-:W-:Y:S04]  /*6790*/  ISETP.NE.AND P0, PT, R55.reuse, 0x2, PT ;  /* 0x000000023700780c */ /* 0x040fe80003f05270 */
[----:B------:R-:W-:Y:S09]  /*67a0*/  SEL R55, R55, RZ, P0 ;  /* 0x000000ff37377207 */ /* 0x000ff20000000000 */
.L_x_102:
[----:B------:R-:W-:Y:S01]  /*67b0*/  ISETP.NE.AND P3, PT, R62, RZ, PT ;  /* 0x000000ff3e00720c */ /* 0x000fe20003f65270 */
[----:B------:R-:W-:Y:S01]  /*67c0*/  IMAD.IADD R47, R25, 0x1, R31 ;  /* 0x00000001192f7824 */ /* 0x000fe200078e021f */
[----:B------:R-:W-:Y:S01]  /*67d0*/  ISETP.NE.AND P0, PT, R63, 0x2, PT ;  /* 0x000000023f00780c */ /* 0x000fe20003f05270 */
[----:B------:R-:W-:Y:S01]  /*67e0*/  IMAD.IADD R48, R26, 0x1, R46 ;  /* 0x000000011a307824 */ /* 0x000fe200078e022e */
[----:B------:R-:W-:Y:S02]  /*67f0*/  ISETP.NE.AND P1, PT, R27, 0x4, PT ;  /* 0x000000041b00780c */ /* 0x000fe40003f25270 */
[----:B------:R-:W-:Y:S02]  /*6800*/  ISETP.NE.AND P2, PT, R56, 0x2, PT ;  /* 0x000000023800780c */ /* 0x000fe40003f45270 */
[----:B------:R-:W-:Y:S02]  /*6810*/  SEL R3, RZ, 0x1, P0 ;  /* 0x00000001ff037807 */ /* 0x000fe40000000000 */
[----:B------:R-:W-:Y:S02]  /*6820*/  SEL R2, RZ, 0x1, P1 ;  /* 0x00000001ff027807 */ /* 0x000fe40000800000 */
[----:B---3--:R-:W-:Y:S02]  /*6830*/  SEL R0, RZ, 0x1, P2 ;  /* 0x00000001ff007807 */ /* 0x008fe40001000000 */
[----:B------:R-:W-:Y:S02]  /*6840*/  @P3 R2UR UR36, R54 ;  /* 0x00000000362432ca */ /* 0x000fe400000e0000 */
[----:B------:R-:W-:Y:S02]  /*6850*/  LOP3.LUT R57, R57, R3, RZ, 0x3c, !PT ;  /* 0x0000000339397212 */ /* 0x000fe400078e3cff */
[----:B------:R-:W-:Y:S02]  /*6860*/  LOP3.LUT R58, R58, R2, RZ, 0x3c, !PT ;  /* 0x000000023a3a7212 */ /* 0x000fe400078e3cff */
[----:B------:R-:W-:Y:S02]  /*6870*/  LOP3.LUT R59, R59, R0, RZ, 0x3c, !PT ;  /* 0x000000003b3b7212 */ /* 0x000fe400078e3cff */
[----:B------:R-:W-:Y:S02]  /*6880*/  SEL R63, R63, RZ, P0 ;  /* 0x000000ff3f3f7207 */ /* 0x000fe40000000000 */
[----:B------:R-:W-:Y:S02]  /*6890*/  SEL R27, R27, RZ, P1 ;  /* 0x000000ff1b1b7207 */ /* 0x000fe40000800000 */
[----:B------:R-:W-:Y:S01]  /*68a0*/  SEL R56, R56, RZ, P2 ;  /* 0x000000ff38387207 */ /* 0x000fe20001000000 */
[----:B------:R-:W-:Y:S06]  /*68b0*/  @P3 BRA `(.L_x_103) ;  /* 0xffffffec00083947 */ /* 0x000fec000383ffff */
[----:B------:R-:W-:-:S09]  /*68c0*/  UISETP.NE.AND UP0, UPT, UR45, URZ, UPT ;  /* 0x000000ff2d00728c */ /* 0x000fd2000bf05270 */
[----:B------:R-:W-:Y:S05]  /*68d0*/  BRA.U !UP0, `(.L_x_104) ;  /* 0x0000000108487547 */ /* 0x000fea000b800000 */
[----:B------:R-:W3:Y:S02]  /*68e0*/  LDCU.64 UR4, c[0x0][0x890] ;  /* 0x00011200ff0477ac */ /* 0x000ee40008000a00 */
[----:B---3--:R-:W-:-:S04]  /*68f0*/  UISETP.NE.U32.AND UP0, UPT, UR4, URZ, UPT ;  /* 0x000000ff0400728c */ /* 0x008fc8000bf05070 */
[----:B------:R-:W-:-:S09]  /*6900*/  UISETP.NE.AND.EX UP0, UPT, UR5, URZ, UPT, UP0 ;  /* 0x000000ff0500728c */ /* 0x000fd2000bf05300 */
[----:B------:R-:W-:Y:S05]  /*6910*/  BRA.U UP0, `(.L_x_105) ;  /* 0x00000001000c7547 */ /* 0x000fea000b800000 */
[----:B------:R-:W-:-:S13]  /*6920*/  FSETP.NEU.AND P0, PT, R30, RZ, PT ;  /* 0x000000ff1e00720b */ /* 0x000fda0003f0d000 */
[----:B------:R-:W-:Y:S05]  /*6930*/  @!P0 EXIT ;  /* 0x000000000000894d */ /* 0x000fea0003800000 */
[----:B------:R-:W-:Y:S05]  /*6940*/  BRA `(.L_x_104) ;  /* 0x00000000002c7947 */ /* 0x000fea0003800000 */
.L_x_105:
[----:B------:R-:W-:Y:S01]  /*6950*/  LOP3.LUT P0, RZ, R49, 0xff, RZ, 0xc0, !PT ;  /* 0x000000ff31ff7812 */ /* 0x000fe2000780c0ff */
[----:B------:R-:W-:-:S12]  /*6960*/  BSSY.RECONVERGENT B0, `(.L_x_104) ;  /* 0x0000009000007945 */ /* 0x000fd80003800200 */
[----:B------:R-:W-:Y:S05]  /*6970*/  @P0 BRA `(.L_x_106) ;  /* 0x0000000000140947 */ /* 0x000fea0003800000 */
[----:B------:R-:W3:Y:S02]  /*6980*/  LDCU.64 UR4, c[0x0][0x888] ;  /* 0x00011100ff0477ac */ /* 0x000ee40008000a00 */
[----:B---3--:R-:W-:-:S04]  /*6990*/  ISETP.NE.U32.AND P0, PT, RZ, UR4, PT ;  /* 0x00000004ff007c0c */ /* 0x008fc8000bf05070 */
[----:B------:R-:W-:-:S13]  /*69a0*/  ISETP.NE.AND.EX P0, PT, RZ, UR5, PT, P0 ;  /* 0x00000005ff007c0c */ /* 0x000fda000bf05300 */
[----:B------:R-:W-:Y:S05]  /*69b0*/  @!P0 EXIT ;  /* 0x000000000000894d */ /* 0x000fea0003800000 */
[----:B------:R-:W-:Y:S05]  /*69c0*/  BRA `(.L_x_107) ;  /* 0x0000000000087947 */ /* 0x000fea0003800000 */
.L_x_106:
[----:B------:R-:W-:-:S13]  /*69d0*/  FSETP.NEU.AND P0, PT, R30, RZ, PT ;  /* 0x000000ff1e00720b */ /* 0x000fda0003f0d000 */
[----:B------:R-:W-:Y:S05]  /*69e0*/  @!P0 EXIT ;  /* 0x000000000000894d */ /* 0x000fea0003800000 */
.L_x_107:
[----:B------:R-:W-:Y:S05]  /*69f0*/  BSYNC.RECONVERGENT B0 ;  /* 0x0000000000007941 */ /* 0x000fea0003800200 */
.L_x_104:
[----:B------:R-:W-:-:S04]  /*6a00*/  DEPBAR.LE SB0, 0x0 ;  /* 0x000080000000791a */ /* 0x000fc80000000000 */
[----:B------:R-:W-:Y:S05]  /*6a10*/  EXIT ;  /* 0x000000000000794d */ /* 0x000fea0003800000 */
.L_x_20:
[----:B--2---:R2:W1:Y:S02]  /*6a20*/  SYNCS.PHASECHK.TRANS64.TRYWAIT P0, [R2+URZ+0x620], R3 ;  /* 0x00062003020075a7 */ /* 0x00446400080011ff */
[----:B-1----:R-:W-:Y:S05]  /*6a30*/  @!P0 NANOSLEEP.SYNCS 0x989680 ;  /* 0x009896800000895d */ /* 0x002fea0003900000 */
[----:B------:R-:W1:Y:S02]  /*6a40*/  @!P0 SYNCS.PHASECHK.TRANS64 P0, [R2+URZ+0x620], R3 ;  /* 0x00062003020085a7 */ /* 0x000e6400080010ff */
[----:B-1----:R-:W-:Y:S05]  /*6a50*/  @!P0 BRA `(.L_x_20) ;  /* 0xfffffffc00f08947 */ /* 0x002fea000383ffff */
[----:B------:R-:W-:Y:S05]  /*6a60*/  BRA `(.L_x_108) ;  /* 0xffffffb4007c7947 */ /* 0x000fea000383ffff */
.L_x_23:
[----:B-1----:R-:W-:-:S07]  /*6a70*/  MOV R2, UR33 ;  /* 0x0000002100027c02 */ /* 0x002fce0008000f00 */
.L_x_109:
[----:B-1----:R1:W2:Y:S02]  /*6a80*/  SYNCS.PHASECHK.TRANS64.TRYWAIT P0, [R2+URZ+0x2c0], R4 ;  /* 0x0002c004020075a7 */ /* 0x0022a400080011ff */
[----:B--2---:R-:W-:Y:S05]  /*6a90*/  @!P0 NANOSLEEP.SYNCS 0x989680 ;  /* 0x009896800000895d */ /* 0x004fea0003900000 */
[----:B------:R-:W2:Y:S02]  /*6aa0*/  @!P0 SYNCS.PHASECHK.TRANS64 P0, [R2+URZ+0x2c0], R4 ;  /* 0x0002c004020085a7 */ /* 0x000ea400080010ff */
[----:B--2---:R-:W-:Y:S05]  /*6ab0*/  @!P0 BRA `(.L_x_109) ;  /* 0xfffffffc00f08947 */ /* 0x004fea000383ffff */
[----:B------:R-:W-:Y:S05]  /*6ac0*/  BRA `(.L_x_22) ;  /* 0xffffffb400d07947 */ /* 0x000fea000383ffff */
.L_x_29:
[----:B-1----:R-:W-:-:S07]  /*6ad0*/  MOV R2, UR17 ;  /* 0x0000001100027c02 */ /* 0x002fce0008000f00 */
.L_x_110:
[----:B-1----:R1:W2:Y:S02]  /*6ae0*/  SYNCS.PHASECHK.TRANS64.TRYWAIT P0, [R2+URZ+0x2c0], R4 ;  /* 0x0002c004020075a7 */ /* 0x0022a400080011ff */
[----:B--2---:R-:W-:Y:S05]  /*6af0*/  @!P0 NANOSLEEP.SYNCS 0x989680 ;  /* 0x009896800000895d */ /* 0x004fea0003900000 */
[----:B------:R-:W2:Y:S02]  /*6b00*/  @!P0 SYNCS.PHASECHK.TRANS64 P0, [R2+URZ+0x2c0], R4 ;  /* 0x0002c004020085a7 */ /* 0x000ea400080010ff */
[----:B--2---:R-:W-:Y:S05]  /*6b10*/  @!P0 BRA `(.L_x_110) ;  /* 0xfffffffc00f08947 */ /* 0x004fea000383ffff */
[----:B------:R-:W-:Y:S05]  /*6b20*/  BRA `(.L_x_28) ;  /* 0xffffffb800787947 */ /* 0x000fea000383ffff */
.L_x_33:
[----:B-1----:R1:W2:Y:S02]  /*6b30*/  SYNCS.PHASECHK.TRANS64.TRYWAIT P0, [R2+URZ+0x5b0], R3 ;  /* 0x0005b003020075a7 */ /* 0x0022a400080011ff */
[----:B--2---:R-:W-:Y:S05]  /*6b40*/  @!P0 NANOSLEEP.SYNCS 0x989680 ;  /* 0x009896800000895d */ /* 0x004fea0003900000 */
[----:B------:R-:W2:Y:S02]  /*6b50*/  @!P0 SYNCS.PHASECHK.TRANS64 P0, [R2+URZ+0x5b0], R3 ;  /* 0x0005b003020085a7 */ /* 0x000ea400080010ff */
[----:B--2---:R-:W-:Y:S05]  /*6b60*/  @!P0 BRA `(.L_x_33) ;  /* 0xfffffffc00f08947 */ /* 0x004fea000383ffff */
[----:B------:R-:W-:Y:S05]  /*6b70*/  BRA `(.L_x_111) ;  /* 0xffffffbc00087947 */ /* 0x000fea000383ffff */
.L_x_37:
[----:B------:R-:W-:-:S07]  /*6b80*/  MOV R2, UR5 ;  /* 0x0000000500027c02 */ /* 0x000fce0008000f00 */
.L_x_112:
[----:B-1----:R1:W2:Y:S02]  /*6b90*/  SYNCS.PHASECHK.TRANS64.TRYWAIT P0, [R2+URZ], R3 ;  /* 0x00000003020075a7 */ /* 0x0022a400080011ff */
[----:B--2---:R-:W-:Y:S05]  /*6ba0*/  @!P0 NANOSLEEP.SYNCS 0x989680 ;  /* 0x009896800000895d */ /* 0x004fea0003900000 */
[----:B------:R-:W2:Y:S02]  /*6bb0*/  @!P0 SYNCS.PHASECHK.TRANS64 P0, [R2+URZ], R3 ;  /* 0x00000003020085a7 */ /* 0x000ea400080010ff */
[----:B--2---:R-:W-:Y:S05]  /*6bc0*/  @!P0 BRA `(.L_x_112) ;  /* 0xfffffffc00f08947 */ /* 0x004fea000383ffff */
[----:B------:R-:W-:Y:S05]  /*6bd0*/  BRA `(.L_x_113) ;  /* 0xffffffc0007c7947 */ /* 0x000fea000383ffff */
.L_x_38:
[----:B------:R-:W-:-:S07]  /*6be0*/  MOV R2, UR5 ;  /* 0x0000000500027c02 */ /* 0x000fce0008000f00 */
.L_x_114:
[----:B-1----:R1:W2:Y:S02]  /*6bf0*/  SYNCS.PHASECHK.TRANS64.TRYWAIT P0, [R2+URZ], R4 ;  /* 0x00000004020075a7 */ /* 0x0022a400080011ff */
[----:B--2---:R-:W-:Y:S05]  /*6c00*/  @!P0 NANOSLEEP.SYNCS 0x989680 ;  /* 0x009896800000895d */ /* 0x004fea0003900000 */
[----:B------:R-:W2:Y:S02]  /*6c10*/  @!P0 SYNCS.PHASECHK.TRANS64 P0, [R2+URZ], R4 ;  /* 0x00000004020085a7 */ /* 0x000ea400080010ff */
[----:B--2---:R-:W-:Y:S05]  /*6c20*/  @!P0 BRA `(.L_x_114) ;  /* 0xfffffffc00f08947 */ /* 0x004fea000383ffff */
[----:B------:R-:W-:Y:S05]  /*6c30*/  BRA `(.L_x_115) ;  /* 0xffffffc000887947 */ /* 0x000fea000383ffff */
.L_x_39:
[----:B------:R-:W-:-:S07]  /*6c40*/  MOV R2, UR5 ;  /* 0x0000000500027c02 */ /* 0x000fce0008000f00 */
.L_x_116:
[----:B-1----:R1:W2:Y:S02]  /*6c50*/  SYNCS.PHASECHK.TRANS64.TRYWAIT P0, [R2+URZ], R4 ;  /* 0x00000004020075a7 */ /* 0x0022a400080011ff */
[----:B--2---:R-:W-:Y:S05]  /*6c60*/  @!P0 NANOSLEEP.SYNCS 0x989680 ;  /* 0x009896800000895d */ /* 0x004fea0003900000 */
[----:B------:R-:W2:Y:S02]  /*6c70*/  @!P0 SYNCS.PHASECHK.TRANS64 P0, [R2+URZ], R4 ;  /* 0x00000004020085a7 */ /* 0x000ea400080010ff */
[----:B--2---:R-:W-:Y:S05]  /*6c80*/  @!P0 BRA `(.L_x_116) ;  /* 0xfffffffc00f08947 */ /* 0x004fea000383ffff */
[----:B------:R-:W-:Y:S05]  /*6c90*/  BRA `(.L_x_117) ;  /* 0xffffffc000947947 */ /* 0x000fea000383ffff */
.L_x_40:
[----:B------:R-:W-:-:S07]  /*6ca0*/  MOV R2, UR5 ;  /* 0x0000000500027c02 */ /* 0x000fce0008000f00 */
.L_x_118:
[----:B-1----:R1:W2:Y:S02]  /*6cb0*/  SYNCS.PHASECHK.TRANS64.TRYWAIT P0, [R2+URZ], R4 ;  /* 0x00000004020075a7 */ /* 0x0022a400080011ff */
[----:B--2---:R-:W-:Y:S05]  /*6cc0*/  @!P0 NANOSLEEP.SYNCS 0x989680 ;  /* 0x009896800000895d */ /* 0x004fea0003900000 */
[----:B------:R-:W2:Y:S02]  /*6cd0*/  @!P0 SYNCS.PHASECHK.TRANS64 P0, [R2+URZ], R4 ;  /* 0x00000004020085a7 */ /* 0x000ea400080010ff */
[----:B--2---:R-:W-:Y:S05]  /*6ce0*/  @!P0 BRA `(.L_x_118) ;  /* 0xfffffffc00f08947 */ /* 0x004fea000383ffff */
[----:B------:R-:W-:Y:S05]  /*6cf0*/  BRA `(.L_x_119) ;  /* 0xffffffc000a07947 */ /* 0x000fea000383ffff */
.L_x_41:
[----:B------:R-:W-:-:S07]  /*6d00*/  MOV R2, UR5 ;  /* 0x0000000500027c02 */ /* 0x000fce0008000f00 */
.L_x_120:
[----:B-1----:R1:W2:Y:S02]  /*6d10*/  SYNCS.PHASECHK.TRANS64.TRYWAIT P0, [R2+URZ], R4 ;  /* 0x00000004020075a7 */ /* 0x0022a400080011ff */
[----:B--2---:R-:W-:Y:S05]  /*6d20*/  @!P0 NANOSLEEP.SYNCS 0x989680 ;  /* 0x009896800000895d */ /* 0x004fea0003900000 */
[----:B------:R-:W2:Y:S02]  /*6d30*/  @!P0 SYNCS.PHASECHK.TRANS64 P0, [R2+URZ], R4 ;  /* 0x00000004020085a7 */ /* 0x000ea400080010ff */
[----:B--2---:R-:W-:Y:S05]  /*6d40*/  @!P0 BRA `(.L_x_120) ;  /* 0xfffffffc00f08947 */ /* 0x004fea000383ffff */
[----:B------:R-:W-:Y:S05]  /*6d50*/  BRA `(.L_x_121) ;  /* 0xffffffc000ac7947 */ /* 0x000fea000383ffff */
.L_x_42:
[----:B------:R-:W-:-:S07]  /*6d60*/  MOV R2, UR5 ;  /* 0x0000000500027c02 */ /* 0x000fce0008000f00 */
.L_x_122:
[----:B-1----:R1:W2:Y:S02]  /*6d70*/  SYNCS.PHASECHK.TRANS64.TRYWAIT P0, [R2+URZ], R4 ;  /* 0x00000004020075a7 */ /* 0x0022a400080011ff */
[----:B--2---:R-:W-:Y:S05]  /*6d80*/  @!P0 NANOSLEEP.SYNCS 0x989680 ;  /* 0x009896800000895d */ /* 0x004fea0003900000 */
[----:B------:R-:W2:Y:S02]  /*6d90*/  @!P0 SYNCS.PHASECHK.TRANS64 P0, [R2+URZ], R4 ;  /* 0x00000004020085a7 */ /* 0x000ea400080010ff */
[----:B--2---:R-:W-:Y:S05]  /*6da0*/  @!P0 BRA `(.L_x_122) ;  /* 0xfffffffc00f08947 */ /* 0x004fea000383ffff */
[----:B------:R-:W-:Y:S05]  /*6db0*/  BRA `(.L_x_123) ;  /* 0xffffffc000b87947 */ /* 0x000fea000383ffff */
.L_x_43:
[----:B------:R-:W-:-:S07]  /*6dc0*/  MOV R2, UR5 ;  /* 0x0000000500027c02 */ /* 0x000fce0008000f00 */
.L_x_124:
[----:B-1----:R1:W2:Y:S02]  /*6dd0*/  SYNCS.PHASECHK.TRANS64.TRYWAIT P0, [R2+URZ], R4 ;  /* 0x00000004020075a7 */ /* 0x0022a400080011ff */
[----:B--2---:R-:W-:Y:S05]  /*6de0*/  @!P0 NANOSLEEP.SYNCS 0x989680 ;  /* 0x009896800000895d */ /* 0x004fea0003900000 */
[----:B------:R-:W2:Y:S02]  /*6df0*/  @!P0 SYNCS.PHASECHK.TRANS64 P0, [R2+URZ], R4 ;  /* 0x00000004020085a7 */ /* 0x000ea400080010ff */
[----:B--2---:R-:W-:Y:S05]  /*6e00*/  @!P0 BRA `(.L_x_124) ;  /* 0xfffffffc00f08947 */ /* 0x004fea000383ffff */
[----:B------:R-:W-:Y:S05]  /*6e10*/  BRA `(.L_x_125) ;  /* 0xffffffc000c47947 */ /* 0x000fea000383ffff */
.L_x_44:
[----:B------:R-:W-:-:S07]  /*6e20*/  MOV R2, UR5 ;  /* 0x0000000500027c02 */ /* 0x000fce0008000f00 */
.L_x_126:
[----:B-1----:R1:W2:Y:S02]  /*6e30*/  SYNCS.PHASECHK.TRANS64.TRYWAIT P0, [R2+URZ], R4 ;  /* 0x00000004020075a7 */ /* 0x0022a400080011ff */
[----:B--2---:R-:W-:Y:S05]  /*6e40*/  @!P0 NANOSLEEP.SYNCS 0x989680 ;  /* 0x009896800000895d */ /* 0x004fea0003900000 */
[----:B------:R-:W2:Y:S02]  /*6e50*/  @!P0 SYNCS.PHASECHK.TRANS64 P0, [R2+URZ], R4 ;  /* 0x00000004020085a7 */ /* 0x000ea400080010ff */
[----:B--2---:R-:W-:Y:S05]  /*6e60*/  @!P0 BRA `(.L_x_126) ;  /* 0xfffffffc00f08947 */ /* 0x004fea000383ffff */
[----:B------:R-:W-:Y:S05]  /*6e70*/  BRA `(.L_x_127) ;  /* 0xffffffc000d07947 */ /* 0x000fea000383ffff */
.L_x_47:
[----:B-1----:R1:W2:Y:S02]  /*6e80*/  SYNCS.PHASECHK.TRANS64.TRYWAIT P0, [R0+URZ+0x610], R4 ;  /* 0x00061004000075a7 */ /* 0x0022a400080011ff */
[----:B--2---:R-:W-:Y:S05]  /*6e90*/  @!P0 NANOSLEEP.SYNCS 0x989680 ;  /* 0x009896800000895d */ /* 0x004fea0003900000 */
[----:B------:R-:W2:Y:S02]  /*6ea0*/  @!P0 SYNCS.PHASECHK.TRANS64 P0, [R0+URZ+0x610], R4 ;  /* 0x00061004000085a7 */ /* 0x000ea400080010ff */
[----:B--2---:R-:W-:Y:S05]  /*6eb0*/  @!P0 BRA `(.L_x_47) ;  /* 0xfffffffc00f08947 */ /* 0x004fea000383ffff */
[----:B------:R-:W-:Y:S05]  /*6ec0*/  BRA `(.L_x_128) ;  /* 0xffffffc400247947 */ /* 0x000fea000383ffff */
.L_x_48:
[----:B------:R-:W-:-:S07]  /*6ed0*/  MOV R0, UR5 ;  /* 0x0000000500007c02 */ /* 0x000fce0008000f00 */
.L_x_129:
[----:B-1----:R1:W2:Y:S02]  /*6ee0*/  SYNCS.PHASECHK.TRANS64.TRYWAIT P0, [R0+URZ+0x5c0], R5 ;  /* 0x0005c005000075a7 */ /* 0x0022a400080011ff */
[----:B--2---:R-:W-:Y:S05]  /*6ef0*/  @!P0 NANOSLEEP.SYNCS 0x989680 ;  /* 0x009896800000895d */ /* 0x004fea0003900000 */
[----:B------:R-:W2:Y:S02]  /*6f00*/  @!P0 SYNCS.PHASECHK.TRANS64 P0, [R0+URZ+0x5c0], R5 ;  /* 0x0005c005000085a7 */ /* 0x000ea400080010ff */
[----:B--2---:R-:W-:Y:S05]  /*6f10*/  @!P0 BRA `(.L_x_129) ;  /* 0xfffffffc00f08947 */ /* 0x004fea000383ffff */
[----:B------:R-:W-:Y:S05]  /*6f20*/  BRA `(.L_x_130) ;  /* 0xffffffc400347947 */ /* 0x000fea000383ffff */
.L_x_49:
[----:B-1----:R1:W2:Y:S02]  /*6f30*/  SYNCS.PHASECHK.TRANS64.TRYWAIT P1, [R0+URZ+0x5b0], R4 ;  /* 0x0005b004000075a7 */ /* 0x0022a400080211ff */
[----:B--2---:R-:W-:Y:S05]  /*6f40*/  @!P1 NANOSLEEP.SYNCS 0x989680 ;  /* 0x009896800000995d */ /* 0x004fea0003900000 */
[----:B------:R-:W2:Y:S02]  /*6f50*/  @!P1 SYNCS.PHASECHK.TRANS64 P1, [R0+URZ+0x5b0], R4 ;  /* 0x0005b004000095a7 */ /* 0x000ea400080210ff */
[----:B--2---:R-:W-:Y:S05]  /*6f60*/  @!P1 BRA `(.L_x_49) ;  /* 0xfffffffc00f09947 */ /* 0x004fea000383ffff */
[----:B------:R-:W-:Y:S05]  /*6f70*/  BRA `(.L_x_131) ;  /* 0xffffffc400647947 */ /* 0x000fea000383ffff */
.L_x_52:
[----:B------:R-:W-:-:S07]  /*6f80*/  MOV R0, UR5 ;  /* 0x0000000500007c02 */ /* 0x000fce0008000f00 */
.L_x_132:
[----:B-1----:R1:W2:Y:S02]  /*6f90*/  SYNCS.PHASECHK.TRANS64.TRYWAIT P0, [R0+URZ+0x5c0], R2 ;  /* 0x0005c002000075a7 */ /* 0x0022a400080011ff */
[----:B--2---:R-:W-:Y:S05]  /*6fa0*/  @!P0 NANOSLEEP.SYNCS 0x989680 ;  /* 0x009896800000895d */ /* 0x004fea0003900000 */
[----:B------:R-:W2:Y:S02]  /*6fb0*/  @!P0 SYNCS.PHASECHK.TRANS64 P0, [R0+URZ+0x5c0], R2 ;  /* 0x0005c002000085a7 */ /* 0x000ea400080010ff */
[----:B--2---:R-:W-:Y:S05]  /*6fc0*/  @!P0 BRA `(.L_x_132) ;  /* 0xfffffffc00f08947 */ /* 0x004fea000383ffff */
[----:B------:R-:W-:Y:S05]  /*6fd0*/  BRA `(.L_x_51) ;  /* 0xffffffc400b87947 */ /* 0x000fea000383ffff */
.L_x_59:
[----:B-1----:R1:W2:Y:S02]  /*6fe0*/  SYNCS.PHASECHK.TRANS64.TRYWAIT P1, [R0+URZ+0x5b0], R2 ;  /* 0x0005b002000075a7 */ /* 0x0022a400080211ff */
[----:B--2---:R-:W-:Y:S05]  /*6ff0*/  @!P1 NANOSLEEP.SYNCS 0x989680 ;  /* 0x009896800000995d */ /* 0x004fea0003900000 */
[----:B------:R-:W2:Y:S02]  /*7000*/  @!P1 SYNCS.PHASECHK.TRANS64 P1, [R0+URZ+0x5b0], R2 ;  /* 0x0005b002000095a7 */ /* 0x000ea400080210ff */
[----:B--2---:R-:W-:Y:S05]  /*7010*/  @!P1 BRA `(.L_x_59) ;  /* 0xfffffffc00f09947 */ /* 0x004fea000383ffff */
[----:B------:R-:W-:Y:S05]  /*7020*/  BRA `(.L_x_133) ;  /* 0xffffffcc00107947 */ /* 0x000fea000383ffff */
.L_x_60:
[----:B------:R-:W-:-:S07]  /*7030*/  MOV R2, UR9 ;  /* 0x0000000900027c02 */ /* 0x000fce0008000f00 */
.L_x_134:
[----:B-1----:R1:W2:Y:S02]  /*7040*/  SYNCS.PHASECHK.TRANS64.TRYWAIT P0, [R2+URZ+0x5f0], R0 ;  /* 0x0005f000020075a7 */ /* 0x0022a400080011ff */
[----:B--2---:R-:W-:Y:S05]  /*7050*/  @!P0 NANOSLEEP.SYNCS 0x989680 ;  /* 0x009896800000895d */ /* 0x004fea0003900000 */
[----:B------:R-:W2:Y:S02]  /*7060*/  @!P0 SYNCS.PHASECHK.TRANS64 P0, [R2+URZ+0x5f0], R0 ;  /* 0x0005f000020085a7 */ /* 0x000ea400080010ff */
[----:B--2---:R-:W-:Y:S05]  /*7070*/  @!P0 BRA `(.L_x_134) ;  /* 0xfffffffc00f08947 */ /* 0x004fea000383ffff */
[----:B------:R-:W-:Y:S05]  /*7080*/  BRA `(.L_x_135) ;  /* 0xffffffcc00447947 */ /* 0x000fea000383ffff */
.L_x_63:
[----:B------:R-:W-:Y:S07]  /*7090*/  MOV R0, UR7 ;  /* 0x0000000700007c02 */ /* 0x000fee0008000f00 */
.L_x_136:
[----:B-1----:R1:W2:Y:S02]  /*70a0*/  SYNCS.PHASECHK.TRANS64.TRYWAIT P0, [R0+URZ], R2 ;  /* 0x00000002000075a7 */ /* 0x0022a400080011ff */
[----:B--2---:R-:W-:Y:S05]  /*70b0*/  @!P0 NANOSLEEP.SYNCS 0x989680 ;  /* 0x009896800000895d */ /* 0x004fea0003900000 */
[----:B------:R-:W2:Y:S02]  /*70c0*/  @!P0 SYNCS.PHASECHK.TRANS64 P0, [R0+URZ], R2 ;  /* 0x00000002000085a7 */ /* 0x000ea400080010ff */
[----:B--2---:R-:W-:Y:S05]  /*70d0*/  @!P0 BRA `(.L_x_136) ;  /* 0xfffffffc00f08947 */ /* 0x004fea000383ffff */
[----:B------:R-:W-:Y:S05]  /*70e0*/  BRA `(.L_x_62) ;  /* 0xffffffcc007c7947 */ /* 0x000fea000383ffff */
.L_x_66:
[----:B------:R-:W-:-:S07]  /*70f0*/  MOV R0, UR5 ;  /* 0x0000000500007c02 */ /* 0x000fce0008000f00 */
.L_x_137:
[----:B--2---:R2:W3:Y:S02]  /*7100*/  SYNCS.PHASECHK.TRANS64.TRYWAIT P0, [R0+URZ], R2 ;  /* 0x00000002000075a7 */ /* 0x0044e400080011ff */
[----:B---3--:R-:W-:Y:S05]  /*7110*/  @!P0 NANOSLEEP.SYNCS 0x989680 ;  /* 0x009896800000895d */ /* 0x008fea0003900000 */
[----:B------:R-:W3:Y:S02]  /*7120*/  @!P0 SYNCS.PHASECHK.TRANS64 P0, [R0+URZ], R2 ;  /* 0x00000002000085a7 */ /* 0x000ee400080010ff */
[----:B---3--:R-:W-:Y:S05]  /*7130*/  @!P0 BRA `(.L_x_137) ;  /* 0xfffffffc00f08947 */ /* 0x008fea000383ffff */
[----:B------:R-:W-:Y:S05]  /*7140*/  BRA `(.L_x_138) ;  /* 0xffffffd0001c7947 */ /* 0x000fea000383ffff */
.L_x_67:
[----:B------:R-:W-:-:S07]  /*7150*/  MOV R0, UR5 ;  /* 0x0000000500007c02 */ /* 0x000fce0008000f00 */
.L_x_139:
[----:B--2---:R2:W3:Y:S02]  /*7160*/  SYNCS.PHASECHK.TRANS64.TRYWAIT P0, [R0+URZ], R3 ;  /* 0x00000003000075a7 */ /* 0x0044e400080011ff */
[----:B---3--:R-:W-:Y:S05]  /*7170*/  @!P0 NANOSLEEP.SYNCS 0x989680 ;  /* 0x009896800000895d */ /* 0x008fea0003900000 */
[----:B------:R-:W3:Y:S02]  /*7180*/  @!P0 SYNCS.PHASECHK.TRANS64 P0, [R0+URZ], R3 ;  /* 0x00000003000085a7 */ /* 0x000ee400080010ff */
[----:B---3--:R-:W-:Y:S05]  /*7190*/  @!P0 BRA `(.L_x_139) ;  /* 0xfffffffc00f08947 */ /* 0x008fea000383ffff */
[----:B------:R-:W-:Y:S05]  /*71a0*/  BRA `(.L_x_140) ;  /* 0xffffffd000287947 */ /* 0x000fea000383ffff */
.L_x_68:
[----:B------:R-:W-:-:S07]  /*71b0*/  MOV R0, UR5 ;  /* 0x0000000500007c02 */ /* 0x000fce0008000f00 */
.L_x_141:
[----:B--2---:R2:W3:Y:S02]  /*71c0*/  SYNCS.PHASECHK.TRANS64.TRYWAIT P0, [R0+URZ], R3 ;  /* 0x00000003000075a7 */ /* 0x0044e400080011ff */
[----:B---3--:R-:W-:Y:S05]  /*71d0*/  @!P0 NANOSLEEP.SYNCS 0x989680 ;  /* 0x009896800000895d */ /* 0x008fea0003900000 */
[----:B------:R-:W3:Y:S02]  /*71e0*/  @!P0 SYNCS.PHASECHK.TRANS64 P0, [R0+URZ], R3 ;  /* 0x00000003000085a7 */ /* 0x000ee400080010ff */
[----:B---3--:R-:W-:Y:S05]  /*71f0*/  @!P0 BRA `(.L_x_141) ;  /* 0xfffffffc00f08947 */ /* 0x008fea000383ffff */
[----:B------:R-:W-:Y:S05]  /*7200*/  BRA `(.L_x_142) ;  /* 0xffffffd000347947 */ /* 0x000fea000383ffff */
.L_x_69:
[----:B--2---:R-:W-:-:S07]  /*7210*/  MOV R0, UR7 ;  /* 0x0000000700007c02 */ /* 0x004fce0008000f00 */
.L_x_143:
[----:B--2---:R2:W3:Y:S02]  /*7220*/  SYNCS.PHASECHK.TRANS64.TRYWAIT P0, [R0+URZ], R2 ;  /* 0x00000002000075a7 */ /* 0x0044e400080011ff */
[----:B---3--:R-:W-:Y:S05]  /*7230*/  @!P0 NANOSLEEP.SYNCS 0x989680 ;  /* 0x009896800000895d */ /* 0x008fea0003900000 */
[----:B------:R-:W3:Y:S02]  /*7240*/  @!P0 SYNCS.PHASECHK.TRANS64 P0, [R0+URZ], R2 ;  /* 0x00000002000085a7 */ /* 0x000ee400080010ff */
[----:B---3--:R-:W-:Y:S05]  /*7250*/  @!P0 BRA `(.L_x_143) ;  /* 0xfffffffc00f08947 */ /* 0x008fea000383ffff */
[----:B------:R-:W-:Y:S05]  /*7260*/  BRA `(.L_x_144) ;  /* 0xffffffd000407947 */ /* 0x000fea000383ffff */
.L_x_74:
[----:B--2---:R2:W3:Y:S02]  /*7270*/  SYNCS.PHASECHK.TRANS64.TRYWAIT P0, [R0+URZ+0x5b0], R2 ;  /* 0x0005b002000075a7 */ /* 0x0044e400080011ff */
[----:B---3--:R-:W-:Y:S05]  /*7280*/  @!P0 NANOSLEEP.SYNCS 0x989680 ;  /* 0x009896800000895d */ /* 0x008fea0003900000 */
[----:B------:R-:W3:Y:S02]  /*7290*/  @!P0 SYNCS.PHASECHK.TRANS64 P0, [R0+URZ+0x5b0], R2 ;  /* 0x0005b002000085a7 */ /* 0x000ee400080010ff */
[----:B---3--:R-:W-:Y:S05]  /*72a0*/  @!P0 BRA `(.L_x_74) ;  /* 0xfffffffc00f08947 */ /* 0x008fea000383ffff */
[----:B------:R-:W-:Y:S05]  /*72b0*/  BRA `(.L_x_145) ;  /* 0xffffffd400387947 */ /* 0x000fea000383ffff */
.L_x_77:
[----:B------:R-:W-:Y:S07]  /*72c0*/  MOV R0, UR7 ;  /* 0x0000000700007c02 */ /* 0x000fee0008000f00 */
.L_x_146:
[----:B--2---:R2:W3:Y:S02]  /*72d0*/  SYNCS.PHASECHK.TRANS64.TRYWAIT P0, [R0+URZ+0x5a8], R2 ;  /* 0x0005a802000075a7 */ /* 0x0044e400080011ff */
[----:B---3--:R-:W-:Y:S05]  /*72e0*/  @!P0 NANOSLEEP.SYNCS 0x989680 ;  /* 0x009896800000895d */ /* 0x008fea0003900000 */
[----:B------:R-:W3:Y:S02]  /*72f0*/  @!P0 SYNCS.PHASECHK.TRANS64 P0, [R0+URZ+0x5a8], R2 ;  /* 0x0005a802000085a7 */ /* 0x000ee400080010ff */
[----:B---3--:R-:W-:Y:S05]  /*7300*/  @!P0 BRA `(.L_x_146) ;  /* 0xfffffffc00f08947 */ /* 0x008fea000383ffff */
[----:B------:R-:W-:Y:S05]  /*7310*/  BRA `(.L_x_76) ;  /* 0xffffffd800207947 */ /* 0x000fea000383ffff */
.L_x_80:
[----:B------:R-:W-:Y:S07]  /*7320*/  MOV R0, UR13 ;  /* 0x0000000d00007c02 */ /* 0x000fee0008000f00 */
.L_x_147:
[----:B-1----:R1:W2:Y:S02]  /*7330*/  SYNCS.PHASECHK.TRANS64.TRYWAIT P2, [R0+URZ+0x590], R29 ;  /* 0x0005901d000075a7 */ /* 0x0022a400080411ff */
[----:B--2---:R-:W-:Y:S05]  /*7340*/  @!P2 NANOSLEEP.SYNCS 0x989680 ;  /* 0x009896800000a95d */ /* 0x004fea0003900000 */
[----:B------:R-:W2:Y:S02]  /*7350*/  @!P2 SYNCS.PHASECHK.TRANS64 P2, [R0+URZ+0x590], R29 ;  /* 0x0005901d0000a5a7 */ /* 0x000ea400080410ff */
[----:B--2---:R-:W-:Y:S05]  /*7360*/  @!P2 BRA `(.L_x_147) ;  /* 0xfffffffc00f0a947 */ /* 0x004fea000383ffff */
[----:B------:R-:W-:Y:S05]  /*7370*/  BRA `(.L_x_148) ;  /* 0xffffffd800bc7947 */ /* 0x000fea000383ffff */
.L_x_82:
[----:B------:R-:W-:-:S07]  /*7380*/  MOV R0, UR4 ;  /* 0x0000000400007c02 */ /* 0x000fce0008000f00 */
.L_x_149:
[----:B-1----:R1:W3:Y:S02]  /*7390*/  SYNCS.PHASECHK.TRANS64.TRYWAIT P0, [R0+URZ], R2 ;  /* 0x00000002000075a7 */ /* 0x0022e400080011ff */
[----:B---3--:R-:W-:Y:S05]  /*73a0*/  @!P0 NANOSLEEP.SYNCS 0x989680 ;  /* 0x009896800000895d */ /* 0x008fea0003900000 */
[----:B------:R-:W3:Y:S02]  /*73b0*/  @!P0 SYNCS.PHASECHK.TRANS64 P0, [R0+URZ], R2 ;  /* 0x00000002000085a7 */ /* 0x000ee400080010ff */
[----:B---3--:R-:W-:Y:S05]  /*73c0*/  @!P0 BRA `(.L_x_149) ;  /* 0xfffffffc00f08947 */ /* 0x008fea000383ffff */
[----:B------:R-:W-:Y:S05]  /*73d0*/  BRA `(.L_x_150) ;  /* 0xffffffdc00587947 */ /* 0x000fea000383ffff */
.L_x_84:
[----:B--2---:R2:W4:Y:S02]  /*73e0*/  SYNCS.PHASECHK.TRANS64.TRYWAIT P0, [R0+URZ+0x5b0], R2 ;  /* 0x0005b002000075a7 */ /* 0x00452400080011ff */
[----:B----4-:R-:W-:Y:S05]  /*73f0*/  @!P0 NANOSLEEP.SYNCS 0x989680 ;  /* 0x009896800000895d */ /* 0x010fea0003900000 */
[----:B------:R-:W4:Y:S02]  /*7400*/  @!P0 SYNCS.PHASECHK.TRANS64 P0, [R0+URZ+0x5b0], R2 ;  /* 0x0005b002000085a7 */ /* 0x000f2400080010ff */
[----:B----4-:R-:W-:Y:S05]  /*7410*/  @!P0 BRA `(.L_x_84) ;  /* 0xfffffffc00f08947 */ /* 0x010fea000383ffff */
[----:B------:R-:W-:Y:S05]  /*7420*/  BRA `(.L_x_151) ;  /* 0xffffffe000407947 */ /* 0x000fea000383ffff */
.L_x_94:
[----:B-1----:R1:W2:Y:S02]  /*7430*/  SYNCS.PHASECHK.TRANS64.TRYWAIT P1, [R3+URZ+0x580], R4 ;  /* 0x00058004030075a7 */ /* 0x0022a400080211ff */
[----:B--2---:R-:W-:Y:S05]  /*7440*/  @!P1 NANOSLEEP.SYNCS 0x989680 ;  /* 0x009896800000995d */ /* 0x004fea0003900000 */
[----:B------:R-:W2:Y:S02]  /*7450*/  @!P1 SYNCS.PHASECHK.TRANS64 P1, [R3+URZ+0x580], R4 ;  /* 0x00058004030095a7 */ /* 0x000ea400080210ff */
[----:B--2---:R-:W-:Y:S05]  /*7460*/  @!P1 BRA `(.L_x_94) ;  /* 0xfffffffc00f09947 */ /* 0x004fea000383ffff */
[----:B------:R-:W-:Y:S05]  /*7470*/  BRA `(.L_x_93) ;  /* 0xffffffec00207947 */ /* 0x000fea000383ffff */
.L_x_96:
[----:B----4-:R4:W1:Y:S02]  /*7480*/  SYNCS.PHASECHK.TRANS64.TRYWAIT P1, [R67+URZ+0x5d0], R5 ;  /* 0x0005d005430075a7 */ /* 0x01086400080211ff */
[----:B-1----:R-:W-:Y:S05]  /*7490*/  @!P1 NANOSLEEP.SYNCS 0x989680 ;  /* 0x009896800000995d */ /* 0x002fea0003900000 */
[----:B------:R-:W1:Y:S02]  /*74a0*/  @!P1 SYNCS.PHASECHK.TRANS64 P1, [R67+URZ+0x5d0], R5 ;  /* 0x0005d005430095a7 */ /* 0x000e6400080210ff */
[----:B-1----:R-:W-:Y:S05]  /*74b0*/  @!P1 BRA `(.L_x_96) ;  /* 0xfffffffc00f09947 */ /* 0x002fea000383ffff */
[----:B------:R-:W-:Y:S05]  /*74c0*/  BRA `(.L_x_95) ;  /* 0xffffffec00387947 */ /* 0x000fea000383ffff */
        .weak           $__internal_0_$__cuda_sm10x_tcgen05_guardrail_trap_col_being_dealloced_not_returned_by_alloc
        .type           $__internal_0_$__cuda_sm10x_tcgen05_guardrail_trap_col_being_dealloced_not_returned_by_alloc,@function
        .size           $__internal_0_$__cuda_sm10x_tcgen05_guardrail_trap_col_being_dealloced_not_returned_by_alloc,($__internal_1_$__cuda_sm10x_tcgen05_guardrail_trap_phase_invalid_during_alloc - $__internal_0_$__cuda_sm10x_tcgen05_guardrail_trap_col_being_dealloced_not_returned_by_alloc)
$__internal_0_$__cuda_sm10x_tcgen05_guardrail_trap_col_being_dealloced_not_returned_by_alloc:
[----:B------:R-:W-:Y:S05]  /*74d0*/  BPT.TRAP 0x1 ;  /* 0x000000040000795c */ /* 0x000fea0000300000 */
[----:B------:R-:W-:-:S04]  /*74e0*/  HFMA2 R3, -RZ, RZ, 0, 0 ;  /* 0x00000000ff037431 */ /* 0x000fc800000001ff */
[----:B------:R-:W-:Y:S05]  /*74f0*/  RET.REL.NODEC R2 `(_ZN7cutlass13device_kernelINS_4gemm6kernel13GemmUniversalIN4cute5tupleIJiiiiEEENS1_10collective13CollectiveMmaINS1_35MainloopSm100TmaUmmaWarpSpecializedILi88ELi2ELi4ENS5_IJNS4_1CILi1EEESB_SB_EEEEENS5_IJNSA_ILi64EEENSA_ILi16EEESF_EEENS_10bfloat16_tENS5_IJlSB_lEEESH_SI_NS4_8TiledMMAINS4_8MMA_AtomIJNS4_20SM100_MMA_F16BF16_SSISH_SH_fLi64ELi16ELNS4_4UMMA5MajorE0ELSN_0ELNSM_7ScaleInE0ELSO_0EEEEEENS4_6LayoutISC_NS5_IJNSA_ILi0EEESS_SS_EEEEENS5_IJNS4_10UnderscoreESV_SV_EEEEENS4_13SM90_TMA_LOADENS4_14ComposedLayoutINS4_7SwizzleILi1ELi4ELi3EEENS4_18smem_ptr_flag_bitsILi16EEENSR_INS5_IJNSA_ILi8EEESF_EEENS5_IJSF_SB_EEEEEEEvNS4_8identityESY_S18_vS19_EENS_8epilogue10collective18CollectiveEpilogueINS1B_23Sm100TmaWarpSpecializedILi2ELi1ELi8ELb1ELb0EEEJSG_NS5_IJNSR_ISE_SB_EENSR_ISF_SB_EEEEESH_SI_SH_SI_NS1B_6fusion15FusionCallbacksIS1F_NS1J_17LinearCombinationISH_fSH_fLNS_15FloatRoundStyleE2EEESG_S1I_JEEENS4_5SM1004TMEM4LOAD26SM100_TMEM_LOAD_16dp256b2xESY_S18_NS4_17SM75_U32x4_LDSM_NENS4_14SM90_TMA_STOREES18_NS4_17SM90_U32x4_STSM_NENS4_39AutoVectorizingCopyWithAssumedAlignmentILi128EEEEEEvvEEEEvNT_6ParamsE) ;  /* 0xffffff8802c07950 */ /* 0x000fea0003c3ffff */
        .weak           $__internal_1_$__cuda_sm10x_tcgen05_guardrail_trap_phase_invalid_during_alloc
        .type           $__internal_1_$__cuda_sm10x_tcgen05_guardrail_trap_phase_invalid_during_alloc,@function
        .size           $__internal_1_$__cuda_sm10x_tcgen05_guardrail_trap_phase_invalid_during_alloc,($__internal_2_$__cuda_sm10x_tcgen05_guardrail_trap_unallocated_columns_being_dealloced - $__internal_1_$__cuda_sm10x_tcgen05_guardrail_trap_phase_invalid_during_alloc)
$__internal_1_$__cuda_sm10x_tcgen05_guardrail_trap_phase_invalid_during_alloc:
[----:B------:R-:W-:Y:S05]  /*7500*/  BPT.TRAP 0x1 ;  /* 0x000000040000795c */ /* 0x000fea0000300000 */
[----:B------:R-:W-:-:S04]  /*7510*/  MOV R3, 0x0 ;  /* 0x0000000000037802 */ /* 0x000fc80000000f00 */
[----:B------:R-:W-:Y:S05]  /*7520*/  RET.REL.NODEC R2 `(_ZN7cutlass13device_kernelINS_4gemm6kernel13GemmUniversalIN4cute5tupleIJiiiiEEENS1_10collective13CollectiveMmaINS1_35MainloopSm100TmaUmmaWarpSpecializedILi88ELi2ELi4ENS5_IJNS4_1CILi1EEESB_SB_EEEEENS5_IJNSA_ILi64EEENSA_ILi16EEESF_EEENS_10bfloat16_tENS5_IJlSB_lEEESH_SI_NS4_8TiledMMAINS4_8MMA_AtomIJNS4_20SM100_MMA_F16BF16_SSISH_SH_fLi64ELi16ELNS4_4UMMA5MajorE0ELSN_0ELNSM_7ScaleInE0ELSO_0EEEEEENS4_6LayoutISC_NS5_IJNSA_ILi0EEESS_SS_EEEEENS5_IJNS4_10UnderscoreESV_SV_EEEEENS4_13SM90_TMA_LOADENS4_14ComposedLayoutINS4_7SwizzleILi1ELi4ELi3EEENS4_18smem_ptr_flag_bitsILi16EEENSR_INS5_IJNSA_ILi8EEESF_EEENS5_IJSF_SB_EEEEEEEvNS4_8identityESY_S18_vS19_EENS_8epilogue10collective18CollectiveEpilogueINS1B_23Sm100TmaWarpSpecializedILi2ELi1ELi8ELb1ELb0EEEJSG_NS5_IJNSR_ISE_SB_EENSR_ISF_SB_EEEEESH_SI_SH_SI_NS1B_6fusion15FusionCallbacksIS1F_NS1J_17LinearCombinationISH_fSH_fLNS_15FloatRoundStyleE2EEESG_S1I_JEEENS4_5SM1004TMEM4LOAD26SM100_TMEM_LOAD_16dp256b2xESY_S18_NS4_17SM75_U32x4_LDSM_NENS4_14SM90_TMA_STOREES18_NS4_17SM90_U32x4_STSM_NENS4_39AutoVectorizingCopyWithAssumedAlignmentILi128EEEEEEvvEEEEvNT_6ParamsE) ;  /* 0xffffff8802b47950 */ /* 0x000fea0003c3ffff */
        .weak           $__internal_2_$__cuda_sm10x_tcgen05_guardrail_trap_unallocated_columns_being_dealloced
        .type           $__internal_2_$__cuda_sm10x_tcgen05_guardrail_trap_unallocated_columns_being_dealloced,@function
        .size           $__internal_2_$__cuda_sm10x_tcgen05_guardrail_trap_unallocated_columns_being_dealloced,(.L_x_153 - $__internal_2_$__cuda_sm10x_tcgen05_guardrail_trap_unallocated_columns_being_dealloced)
$__internal_2_$__cuda_sm10x_tcgen05_guardrail_trap_unallocated_columns_being_dealloced:
[----:B------:R-:W-:Y:S05]  /*7530*/  BPT.TRAP 0x1 ;  /* 0x000000040000795c */ /* 0x000fea0000300000 */
[----:B------:R-:W-:-:S04]  /*7540*/  HFMA2 R3, -RZ, RZ, 0, 0 ;  /* 0x00000000ff037431 */ /* 0x000fc800000001ff */
[----:B------:R-:W-:Y:S05]  /*7550*/  RET.REL.NODEC R2 `(_ZN7cutlass13device_kernelINS_4gemm6kernel13GemmUniversalIN4cute5tupleIJiiiiEEENS1_10collective13CollectiveMmaINS1_35MainloopSm100TmaUmmaWarpSpecializedILi88ELi2ELi4ENS5_IJNS4_1CILi1EEESB_SB_EEEEENS5_IJNSA_ILi64EEENSA_ILi16EEESF_EEENS_10bfloat16_tENS5_IJlSB_lEEESH_SI_NS4_8TiledMMAINS4_8MMA_AtomIJNS4_20SM100_MMA_F16BF16_SSISH_SH_fLi64ELi16ELNS4_4UMMA5MajorE0ELSN_0ELNSM_7ScaleInE0ELSO_0EEEEEENS4_6LayoutISC_NS5_IJNSA_ILi0EEESS_SS_EEEEENS5_IJNS4_10UnderscoreESV_SV_EEEEENS4_13SM90_TMA_LOADENS4_14ComposedLayoutINS4_7SwizzleILi1ELi4ELi3EEENS4_18smem_ptr_flag_bitsILi16EEENSR_INS5_IJNSA_ILi8EEESF_EEENS5_IJSF_SB_EEEEEEEvNS4_8identityESY_S18_vS19_EENS_8epilogue10collective18CollectiveEpilogueINS1B_23Sm100TmaWarpSpecializedILi2ELi1ELi8ELb1ELb0EEEJSG_NS5_IJNSR_ISE_SB_EENSR_ISF_SB_EEEEESH_SI_SH_SI_NS1B_6fusion15FusionCallbacksIS1F_NS1J_17LinearCombinationISH_fSH_fLNS_15FloatRoundStyleE2EEESG_S1I_JEEENS4_5SM1004TMEM4LOAD26SM100_TMEM_LOAD_16dp256b2xESY_S18_NS4_17SM75_U32x4_LDSM_NENS4_14SM90_TMA_STOREES18_NS4_17SM90_U32x4_STSM_NENS4_39AutoVectorizingCopyWithAssumedAlignmentILi128EEEEEEvvEEEEvNT_6ParamsE) ;  /* 0xffffff8802a87950 */ /* 0x000fea0003c3ffff */
.L_x_152:
[----:B------:R-:W-:-:S00]  /*7560*/  BRA `(.L_x_152) ;  /* 0xfffffffc00fc7947 */ /* 0x000fc0000383ffff */
[----:B------:R-:W-:-:S00]  /*7570*/  NOP ;  /* 0x0000000000007918 */ /* 0x000fc00000000000 */
        /* <DEDUP_REMOVED lines=8> */
.L_x_153:


//--------------------- .nv.global.init           --------------------------
	.section	.nv.global.init,"aw",@progbits
.nv.global.init:
	.type		$str$27,@object
	.size		$str$27,($str$28 - $str$27)
$str$27:
        /*0000*/ 	.byte	0x28, 0x61, 0x64, 0x64, 0x72, 0x65, 0x73, 0x73, 0x20, 0x26, 0x20, 0x6d, 0x61, 0x73, 0x6b, 0x29
        /*0010*/ 	.byte	0x20, 0x3d, 0x3d, 0x20, 0x30, 0x00
	.type		$str$28,@object
	.size		$str$28,($str$26 - $str$28)
$str$28:
        /*0016*/ 	.byte	0x2f, 0x74, 0x6d, 0x70, 0x2f, 0x63, 0x75, 0x74, 0x6c, 0x61, 0x73, 0x73, 0x5f, 0x73, 0x77, 0x65
        /*0026*/ 	.byte	0x65, 0x70, 0x5f, 0x73, 0x72, 0x63, 0x2f, 0x69, 0x6e, 0x63, 0x6c, 0x75, 0x64, 0x65, 0x2f, 0x63
        /*0036*/ 	.byte	0x75, 0x74, 0x65, 0x2f, 0x70, 0x6f, 0x69, 0x6e, 0x74, 0x65, 0x72, 0x5f, 0x66, 0x6c, 0x61, 0x67
        /*0046*/ 	.byte	0x67, 0x65, 0x64, 0x2e, 0x68, 0x70, 0x70, 0x00
	.type		$str$26,@object
	.size		$str$26,($str$25 - $str$26)
$str$26:
        /*004e*/ 	.byte	0x2f, 0x74, 0x6d, 0x70, 0x2f, 0x63, 0x75, 0x74, 0x6c, 0x61, 0x73, 0x73, 0x5f, 0x73, 0x77, 0x65
        /*005e*/ 	.byte	0x65, 0x70, 0x5f, 0x73, 0x72, 0x63, 0x2f, 0x69, 0x6e, 0x63, 0x6c, 0x75, 0x64, 0x65, 0x2f, 0x63
        /*006e*/ 	.byte	0x75, 0x74, 0x65, 0x2f, 0x61, 0x74, 0x6f, 0x6d, 0x2f, 0x63, 0x6f, 0x70, 0x79, 0x5f, 0x74, 0x72
        /*007e*/ 	.byte	0x61, 0x69, 0x74, 0x73, 0x5f, 0x73, 0x6d, 0x31, 0x30, 0x30, 0x2e, 0x68, 0x70, 0x70, 0x00
	.type		$str$25,@object
	.size		$str$25,(__unnamed_1 - $str$25)
$str$25:
        /*008d*/ 	.byte	0x28, 0x28, 0x75, 0x69, 0x6e, 0x74, 0x33, 0x32, 0x5f, 0x74, 0x28, 0x74, 0x68, 0x72, 0x65, 0x61
        /*009d*/ 	.byte	0x64, 0x49, 0x64, 0x78, 0x2e, 0x78, 0x29, 0x20, 0x2f, 0x20, 0x33, 0x32, 0x29, 0x20, 0x25, 0x20
        /*00ad*/ 	.byte	0x34, 0x29, 0x20, 0x3d, 0x3d, 0x20, 0x28, 0x28, 0x28, 0x74, 0x6d, 0x65, 0x6d, 0x5f, 0x61, 0x64
        /*00bd*/ 	.byte	0x64, 0x72, 0x20, 0x3e, 0x3e, 0x20, 0x31, 0x36, 0x29, 0x20, 0x2f, 0x20, 0x33, 0x32, 0x29, 0x20
        /*00cd*/ 	.byte	0x25, 0x20, 0x34, 0x29, 0x00
	.type		__unnamed_1,@object
	.size		__unnamed_1,(__unnamed_2 - __unnamed_1)
__unnamed_1:
        /*00d2*/ 	.byte	0x61, 0x75, 0x74, 0x6f, 0x20, 0x63, 0x75, 0x74, 0x65, 0x3a, 0x3a, 0x61, 0x73, 0x5f, 0x70, 0x6f
        /* <DEDUP_REMOVED lines=24> */
        /*0262*/ 	.byte	0x30, 0x32, 0x34, 0x3e, 0x3e, 0x3e, 0x3e, 0x5d, 0x00
	.type		__unnamed_2,@object
	.size		__unnamed_2,(.L_2 - __unnamed_2)
__unnamed_2:
        /* <DEDUP_REMOVED lines=42> */
        /*050b*/ 	.byte	0x3e, 0x5d, 0x00
.L_2:


//--------------------- .nv.shared._ZN7cutlass13device_kernelINS_4gemm6kernel13GemmUniversalIN4cute5tupleIJiiiiEEENS1_10collective13CollectiveMmaINS1_35MainloopSm100TmaUmmaWarpSpecializedILi88ELi2ELi4ENS5_IJNS4_1CILi1EEESB_SB_EEEEENS5_IJNSA_ILi64EEENSA_ILi16EEESF_EEENS_10bfloat16_tENS5_IJlSB_lEEESH_SI_NS4_8TiledMMAINS4_8MMA_AtomIJNS4_20SM100_MMA_F16BF16_SSISH_SH_fLi64ELi16ELNS4_4UMMA5MajorE0ELSN_0ELNSM_7ScaleInE0ELSO_0EEEEEENS4_6LayoutISC_NS5_IJNSA_ILi0EEESS_SS_EEEEENS5_IJNS4_10UnderscoreESV_SV_EEEEENS4_13SM90_TMA_LOADENS4_14ComposedLayoutINS4_7SwizzleILi1ELi4ELi3EEENS4_18smem_ptr_flag_bitsILi16EEENSR_INS5_IJNSA_ILi8EEESF_EEENS5_IJSF_SB_EEEEEEEvNS4_8identityESY_S18_vS19_EENS_8epilogue10collective18CollectiveEpilogueINS1B_23Sm100TmaWarpSpecializedILi2ELi1ELi8ELb1ELb0EEEJSG_NS5_IJNSR_ISE_SB_EENSR_ISF_SB_EEEEESH_SI_SH_SI_NS1B_6fusion15FusionCallbacksIS1F_NS1J_17LinearCombinationISH_fSH_fLNS_15FloatRoundStyleE2EEESG_S1I_JEEENS4_5SM1004TMEM4LOAD26SM100_TMEM_LOAD_16dp256b2xESY_S18_NS4_17SM75_U32x4_LDSM_NENS4_14SM90_TMA_STOREES18_NS4_17SM90_U32x4_STSM_NENS4_39AutoVectorizingCopyWithAssumedAlignmentILi128EEEEEEvvEEEEvNT_6ParamsE --------------------------
	.section	.nv.shared._ZN7cutlass13device_kernelINS_4gemm6kernel13GemmUniversalIN4cute5tupleIJiiiiEEENS1_10collective13CollectiveMmaINS1_35MainloopSm100TmaUmmaWarpSpecializedILi88ELi2ELi4ENS5_IJNS4_1CILi1EEESB_SB_EEEEENS5_IJNSA_ILi64EEENSA_ILi16EEESF_EEENS_10bfloat16_tENS5_IJlSB_lEEESH_SI_NS4_8TiledMMAINS4_8MMA_AtomIJNS4_20SM100_MMA_F16BF16_SSISH_SH_fLi64ELi16ELNS4_4UMMA5MajorE0ELSN_0ELNSM_7ScaleInE0ELSO_0EEEEEENS4_6LayoutISC_NS5_IJNSA_ILi0EEESS_SS_EEEEENS5_IJNS4_10UnderscoreESV_SV_EEEEENS4_13SM90_TMA_LOADENS4_14ComposedLayoutINS4_7SwizzleILi1ELi4ELi3EEENS4_18smem_ptr_flag_bitsILi16EEENSR_INS5_IJNSA_ILi8EEESF_EEENS5_IJSF_SB_EEEEEEEvNS4_8identityESY_S18_vS19_EENS_8epilogue10collective18CollectiveEpilogueINS1B_23Sm100TmaWarpSpecializedILi2ELi1ELi8ELb1ELb0EEEJSG_NS5_IJNSR_ISE_SB_EENSR_ISF_SB_EEEEESH_SI_SH_SI_NS1B_6fusion15FusionCallbacksIS1F_NS1J_17LinearCombinationISH_fSH_fLNS_15FloatRoundStyleE2EEESG_S1I_JEEENS4_5SM1004TMEM4LOAD26SM100_TMEM_LOAD_16dp256b2xESY_S18_NS4_17SM75_U32x4_LDSM_NENS4_14SM90_TMA_STOREES18_NS4_17SM90_U32x4_STSM_NENS4_39AutoVectorizingCopyWithAssumedAlignmentILi128EEEEEEvvEEEEvNT_6ParamsE,"aw",@nobits
	.sectionflags	@""
	.align	16
	.zero		1024


//--------------------- .nv.shared.reserved.0     --------------------------
	.section	.nv.shared.reserved.0,"aw",@nobits
	.weak		__nv_reservedSMEM_offset_0_alias
	.size		__nv_reservedSMEM_offset_0_alias, 0, 64
	.other		__nv_reservedSMEM_offset_0_alias,@"STO_CUDA_RESERVED_SHARED STV_DEFAULT"
__nv_reservedSMEM_offset_0_alias:
	.zero		0
.nv.shared.reserved.0:
	.zero		64
	.weak		__nv_reservedSMEM_tcgen05_partition
	.type		__nv_reservedSMEM_tcgen05_partition,@object
	.size		__nv_reservedSMEM_tcgen05_partition,(.L_0 - __nv_reservedSMEM_tcgen05_partition)
__nv_reservedSMEM_tcgen05_partition:
	.zero		32
.L_0:


//--------------------- .nv.global                --------------------------
	.section	.nv.global,"aw",@nobits
.nv.global:
	.type		_ZN40_INTERNAL_cfc91ea5_4_k_cu_ca2058fc_133594cute1_E,@object
	.size		_ZN40_INTERNAL_cfc91ea5_4_k_cu_ca2058fc_133594cute1_E,(_ZN40_INTERNAL_cfc91ea5_4_k_cu_ca2058fc_133594cuda3std3__45__cpo6cbeginE - _ZN40_INTERNAL_cfc91ea5_4_k_cu_ca2058fc_133594cute1_E)
_ZN40_INTERNAL_cfc91ea5_4_k_cu_ca2058fc_133594cute1_E:
	.zero		1
	.type		_ZN40_INTERNAL_cfc91ea5_4_k_cu_ca2058fc_133594cuda3std3__45__cpo6cbeginE,@object
	.size		_ZN40_INTERNAL_cfc91ea5_4_k_cu_ca2058fc_133594cuda3std3__45__cpo6cbeginE,(_ZN40_INTERNAL_cfc91ea5_4_k_cu_ca2058fc_133594cuda3std3__48in_placeE - _ZN40_INTERNAL_cfc91ea5_4_k_cu_ca2058fc_133594cuda3std3__45__cpo6cbeginE)
_ZN40_INTERNAL_cfc91ea5_4_k_cu_ca2058fc_133594cuda3std3__45__cpo6cbeginE:
	.zero		1
	.type		_ZN40_INTERNAL_cfc91ea5_4_k_cu_ca2058fc_133594cuda3std3__48in_placeE,@object
	.size		_ZN40_INTERNAL_cfc91ea5_4_k_cu_ca2058fc_133594cuda3std3__48in_placeE,(_ZN40_INTERNAL_cfc91ea5_4_k_cu_ca2058fc_133594cuda3std6ranges3__45__cpo9iter_moveE - _ZN40_INTERNAL_cfc91ea5_4_k_cu_ca2058fc_133594cuda3std3__48in_placeE)
_ZN40_INTERNAL_cfc91ea5_4_k_cu_ca2058fc_133594cuda3std3__48in_placeE:
	.zero		1
	.type		_ZN40_INTERNAL_cfc91ea5_4_k_cu_ca2058fc_133594cuda3std6ranges3__45__cpo9iter_moveE,@object
	.size		_ZN40_INTERNAL_cfc91ea5_4_k_cu_ca2058fc_133594cuda3std6ranges3__45__cpo9iter_moveE,(_ZN40_INTERNAL_cfc91ea5_4_k_cu_ca2058fc_133594cuda3std3__45__cpo5beginE - _ZN40_INTERNAL_cfc91ea5_4_k_cu_ca2058fc_133594cuda3std6ranges3__45__cpo9iter_moveE)
_ZN40_INTERNAL_cfc91ea5_4_k_cu_ca2058fc_133594cuda3std6ranges3__45__cpo9iter_moveE:
	.zero		1
	.type		_ZN40_INTERNAL_cfc91ea5_4_k_cu_ca2058fc_133594cuda3std3__45__cpo5beginE,@object
	.size		_ZN40_INTERNAL_cfc91ea5_4_k_cu_ca2058fc_133594cuda3std3__45__cpo5beginE,(_ZN40_INTERNAL_cfc91ea5_4_k_cu_ca2058fc_133594cuda3std3__442_GLOBAL__N__cfc91ea5_4_k_cu_ca2058fc_133596ignoreE - _ZN40_INTERNAL_cfc91ea5_4_k_cu_ca2058fc_133594cuda3std3__45__cpo5beginE)
_ZN40_INTERNAL_cfc91ea5_4_k_cu_ca2058fc_133594cuda3std3__45__cpo5beginE:
	.zero		1
	.type		_ZN40_INTERNAL_cfc91ea5_4_k_cu_ca2058fc_133594cuda3std3__442_GLOBAL__N__cfc91ea5_4_k_cu_ca2058fc_133596ignoreE,@object
	.size		_ZN40_INTERNAL_cfc91ea5_4_k_cu_ca2058fc_133594cuda3std3__442_GLOBAL__N__cfc91ea5_4_k_cu_ca2058fc_133596ignoreE,(_ZN40_INTERNAL_cfc91ea5_4_k_cu_ca2058fc_133594cute7productE - _ZN40_INTERNAL_cfc91ea5_4_k_cu_ca2058fc_133594cuda3std3__442_GLOBAL__N__cfc91ea5_4_k_cu_ca2058fc_133596ignoreE)
_ZN40_INTERNAL_cfc91ea5_4_k_cu_ca2058fc_133594cuda3std3__442_GLOBAL__N__cfc91ea5_4_k_cu_ca2058fc_133596ignoreE:
	.zero		1
	.type		_ZN40_INTERNAL_cfc91ea5_4_k_cu_ca2058fc_133594cute7productE,@object
	.size		_ZN40_INTERNAL_cfc91ea5_4_k_cu_ca2058fc_133594cute7productE,(_ZN40_INTERNAL_cfc91ea5_4_k_cu_ca2058fc_133594cuda3std3__45__cpo3endE - _ZN40_INTERNAL_cfc91ea5_4_k_cu_ca2058fc_133594cute7productE)
_ZN40_INTERNAL_cfc91ea5_4_k_cu_ca2058fc_133594cute7productE:
	.zero		1
	.type		_ZN40_INTERNAL_cfc91ea5_4_k_cu_ca2058fc_133594cuda3std3__45__cpo3endE,@object
	.size		_ZN40_INTERNAL_cfc91ea5_4_k_cu_ca2058fc_133594cuda3std3__45__cpo3endE,(_ZN40_INTERNAL_cfc91ea5_4_k_cu_ca2058fc_133594cuda3std3__419piecewise_constructE - _ZN40_INTERNAL_cfc91ea5_4_k_cu_ca2058fc_133594cuda3std3__45__cpo3endE)
_ZN40_INTERNAL_cfc91ea5_4_k_cu_ca2058fc_133594cuda3std3__45__cpo3endE:
	.zero		1
	.type		_ZN40_INTERNAL_cfc91ea5_4_k_cu_ca2058fc_133594cuda3std3__419piecewise_constructE,@object
	.size		_ZN40_INTERNAL_cfc91ea5_4_k_cu_ca2058fc_133594cuda3std3__419piecewise_constructE,(_ZN40_INTERNAL_cfc91ea5_4_k_cu_ca2058fc_133594cuda3std3__45__cpo4cendE - _ZN40_INTERNAL_cfc91ea5_4_k_cu_ca2058fc_133594cuda3std3__419piecewise_constructE)
_ZN40_INTERNAL_cfc91ea5_4_k_cu_ca2058fc_133594cuda3std3__419piecewise_constructE:
	.zero		1
	.type		_ZN40_INTERNAL_cfc91ea5_4_k_cu_ca2058fc_133594cuda3std3__45__cpo4cendE,@object
	.size		_ZN40_INTERNAL_cfc91ea5_4_k_cu_ca2058fc_133594cuda3std3__45__cpo4cendE,(_ZN40_INTERNAL_cfc91ea5_4_k_cu_ca2058fc_133594cuda3std6ranges3__45__cpo4swapE - _ZN40_INTERNAL_cfc91ea5_4_k_cu_ca2058fc_133594cuda3std3__45__cpo4cendE)
_ZN40_INTERNAL_cfc91ea5_4_k_cu_ca2058fc_133594cuda3std3__45__cpo4cendE:
	.zero		1
	.type		_ZN40_INTERNAL_cfc91ea5_4_k_cu_ca2058fc_133594cuda3std6ranges3__45__cpo4swapE,@object
	.size		_ZN40_INTERNAL_cfc91ea5_4_k_cu_ca2058fc_133594cuda3std6ranges3__45__cpo4swapE,(.L_10 - _ZN40_INTERNAL_cfc91ea5_4_k_cu_ca2058fc_133594cuda3std6ranges3__45__cpo4swapE)
_ZN40_INTERNAL_cfc91ea5_4_k_cu_ca2058fc_133594cuda3std6ranges3__45__cpo4swapE:
	.zero		1
.L_10:


//--------------------- .nv.constant0._ZN7cutlass13device_kernelINS_4gemm6kernel13GemmUniversalIN4cute5tupleIJiiiiEEENS1_10collective13CollectiveMmaINS1_35MainloopSm100TmaUmmaWarpSpecializedILi88ELi2ELi4ENS5_IJNS4_1CILi1EEESB_SB_EEEEENS5_IJNSA_ILi64EEENSA_ILi16EEESF_EEENS_10bfloat16_tENS5_IJlSB_lEEESH_SI_NS4_8TiledMMAINS4_8MMA_AtomIJNS4_20SM100_MMA_F16BF16_SSISH_SH_fLi64ELi16ELNS4_4UMMA5MajorE0ELSN_0ELNSM_7ScaleInE0ELSO_0EEEEEENS4_6LayoutISC_NS5_IJNSA_ILi0EEESS_SS_EEEEENS5_IJNS4_10UnderscoreESV_SV_EEEEENS4_13SM90_TMA_LOADENS4_14ComposedLayoutINS4_7SwizzleILi1ELi4ELi3EEENS4_18smem_ptr_flag_bitsILi16EEENSR_INS5_IJNSA_ILi8EEESF_EEENS5_IJSF_SB_EEEEEEEvNS4_8identityESY_S18_vS19_EENS_8epilogue10collective18CollectiveEpilogueINS1B_23Sm100TmaWarpSpecializedILi2ELi1ELi8ELb1ELb0EEEJSG_NS5_IJNSR_ISE_SB_EENSR_ISF_SB_EEEEESH_SI_SH_SI_NS1B_6fusion15FusionCallbacksIS1F_NS1J_17LinearCombinationISH_fSH_fLNS_15FloatRoundStyleE2EEESG_S1I_JEEENS4_5SM1004TMEM4LOAD26SM100_TMEM_LOAD_16dp256b2xESY_S18_NS4_17SM75_U32x4_LDSM_NENS4_14SM90_TMA_STOREES18_NS4_17SM90_U32x4_STSM_NENS4_39AutoVectorizingCopyWithAssumedAlignmentILi128EEEEEEvvEEEEvNT_6ParamsE --------------------------
	.section	.nv.constant0._ZN7cutlass13device_kernelINS_4gemm6kernel13GemmUniversalIN4cute5tupleIJiiiiEEENS1_10collective13CollectiveMmaINS1_35MainloopSm100TmaUmmaWarpSpecializedILi88ELi2ELi4ENS5_IJNS4_1CILi1EEESB_SB_EEEEENS5_IJNSA_ILi64EEENSA_ILi16EEESF_EEENS_10bfloat16_tENS5_IJlSB_lEEESH_SI_NS4_8TiledMMAINS4_8MMA_AtomIJNS4_20SM100_MMA_F16BF16_SSISH_SH_fLi64ELi16ELNS4_4UMMA5MajorE0ELSN_0ELNSM_7ScaleInE0ELSO_0EEEEEENS4_6LayoutISC_NS5_IJNSA_ILi0EEESS_SS_EEEEENS5_IJNS4_10UnderscoreESV_SV_EEEEENS4_13SM90_TMA_LOADENS4_14ComposedLayoutINS4_7SwizzleILi1ELi4ELi3EEENS4_18smem_ptr_flag_bitsILi16EEENSR_INS5_IJNSA_ILi8EEESF_EEENS5_IJSF_SB_EEEEEEEvNS4_8identityESY_S18_vS19_EENS_8epilogue10collective18CollectiveEpilogueINS1B_23Sm100TmaWarpSpecializedILi2ELi1ELi8ELb1ELb0EEEJSG_NS5_IJNSR_ISE_SB_EENSR_ISF_SB_EEEEESH_SI_SH_SI_NS1B_6fusion15FusionCallbacksIS1F_NS1J_17LinearCombinationISH_fSH_fLNS_15FloatRoundStyleE2EEESG_S1I_JEEENS4_5SM1004TMEM4LOAD26SM100_TMEM_LOAD_16dp256b2xESY_S18_NS4_17SM75_U32x4_LDSM_NENS4_14SM90_TMA_STOREES18_NS4_17SM90_U32x4_STSM_NENS4_39AutoVectorizingCopyWithAssumedAlignmentILi128EEEEEEvvEEEEvNT_6ParamsE,"a",@progbits
	.sectionflags	@""
	.align	4
.nv.constant0._ZN7cutlass13device_kernelINS_4gemm6kernel13GemmUniversalIN4cute5tupleIJiiiiEEENS1_10collective13CollectiveMmaINS1_35MainloopSm100TmaUmmaWarpSpecializedILi88ELi2ELi4ENS5_IJNS4_1CILi1EEESB_SB_EEEEENS5_IJNSA_ILi64EEENSA_ILi16EEESF_EEENS_10bfloat16_tENS5_IJlSB_lEEESH_SI_NS4_8TiledMMAINS4_8MMA_AtomIJNS4_20SM100_MMA_F16BF16_SSISH_SH_fLi64ELi16ELNS4_4UMMA5MajorE0ELSN_0ELNSM_7ScaleInE0ELSO_0EEEEEENS4_6LayoutISC_NS5_IJNSA_ILi0EEESS_SS_EEEEENS5_IJNS4_10UnderscoreESV_SV_EEEEENS4_13SM90_TMA_LOADENS4_14ComposedLayoutINS4_7SwizzleILi1ELi4ELi3EEENS4_18smem_ptr_flag_bitsILi16EEENSR_INS5_IJNSA_ILi8EEESF_EEENS5_IJSF_SB_EEEEEEEvNS4_8identityESY_S18_vS19_EENS_8epilogue10collective18CollectiveEpilogueINS1B_23Sm100TmaWarpSpecializedILi2ELi1ELi8ELb1ELb0EEEJSG_NS5_IJNSR_ISE_SB_EENSR_ISF_SB_EEEEESH_SI_SH_SI_NS1B_6fusion15FusionCallbacksIS1F_NS1J_17LinearCombinationISH_fSH_fLNS_15FloatRoundStyleE2EEESG_S1I_JEEENS4_5SM1004TMEM4LOAD26SM100_TMEM_LOAD_16dp256b2xESY_S18_NS4_17SM75_U32x4_LDSM_NENS4_14SM90_TMA_STOREES18_NS4_17SM90_U32x4_STSM_NENS4_39AutoVectorizingCopyWithAssumedAlignmentILi128EEEEEEvvEEEEvNT_6ParamsE:
	.zero		2944


//--------------------- SYMBOLS --------------------------

	.type		.nv.reservedSmem.offset0,@object
	.size		.nv.reservedSmem.offset0,0x4
	.type		.nv.reservedSmem.cap,@object
	.size		.nv.reservedSmem.cap,0x4
	.type		__assertfail,@function
